//
// Generated by NVIDIA NVVM Compiler
//
// Compiler Build ID: CL-36424714
// Cuda compilation tools, release 13.0, V13.0.88
// Based on NVVM 20.0.0
//

.version 9.0
.target sm_100
.address_size 64

	// .globl	_Z11init_kernelPii
.global .align 4 .u32 count;
.global .align 4 .u32 barrier_flag;

.visible .entry _Z11init_kernelPii(
	.param .u64 .ptr .align 1 _Z11init_kernelPii_param_0,
	.param .u32 _Z11init_kernelPii_param_1
)
{
	.reg .pred 	%p<10>;
	.reg .b32 	%r<46>;
	.reg .b64 	%rd<11>;

	ld.param.u64 	%rd2, [_Z11init_kernelPii_param_0];
	ld.param.u32 	%r15, [_Z11init_kernelPii_param_1];
	cvta.to.global.u64 	%rd1, %rd2;
	mov.u32 	%r16, %tid.x;
	mov.u32 	%r17, %ctaid.x;
	mov.u32 	%r18, %ntid.x;
	mad.lo.s32 	%r19, %r17, %r18, %r16;
	mul.lo.s32 	%r43, %r15, %r19;
	setp.lt.s32 	%p1, %r15, 1;
	@%p1 bra 	$L__BB0_12;
	add.s32 	%r20, %r43, 1;
	add.s32 	%r21, %r43, %r15;
	max.s32 	%r22, %r21, %r20;
	sub.s32 	%r2, %r22, %r43;
	and.b32  	%r3, %r2, 7;
	sub.s32 	%r23, %r43, %r22;
	setp.gt.u32 	%p2, %r23, -8;
	@%p2 bra 	$L__BB0_4;
	and.b32  	%r4, %r2, -8;
	mov.b32 	%r42, 0;
$L__BB0_3:
	.pragma "nounroll";
	sub.s32 	%r25, 33554432, %r43;
	mul.wide.s32 	%rd3, %r43, 4;
	add.s64 	%rd4, %rd1, %rd3;
	st.global.u32 	[%rd4], %r25;
	sub.s32 	%r26, 33554431, %r43;
	st.global.u32 	[%rd4+4], %r26;
	sub.s32 	%r27, 33554430, %r43;
	st.global.u32 	[%rd4+8], %r27;
	sub.s32 	%r28, 33554429, %r43;
	st.global.u32 	[%rd4+12], %r28;
	sub.s32 	%r29, 33554428, %r43;
	st.global.u32 	[%rd4+16], %r29;
	sub.s32 	%r30, 33554427, %r43;
	st.global.u32 	[%rd4+20], %r30;
	sub.s32 	%r31, 33554426, %r43;
	st.global.u32 	[%rd4+24], %r31;
	sub.s32 	%r32, 33554425, %r43;
	st.global.u32 	[%rd4+28], %r32;
	add.s32 	%r43, %r43, 8;
	add.s32 	%r42, %r42, 8;
	setp.ne.s32 	%p3, %r42, %r4;
	@%p3 bra 	$L__BB0_3;
$L__BB0_4:
	setp.eq.s32 	%p4, %r3, 0;
	@%p4 bra 	$L__BB0_12;
	and.b32  	%r10, %r2, 3;
	setp.lt.u32 	%p5, %r3, 4;
	@%p5 bra 	$L__BB0_7;
	sub.s32 	%r33, 33554432, %r43;
	mul.wide.s32 	%rd5, %r43, 4;
	add.s64 	%rd6, %rd1, %rd5;
	st.global.u32 	[%rd6], %r33;
	sub.s32 	%r34, 33554431, %r43;
	st.global.u32 	[%rd6+4], %r34;
	sub.s32 	%r35, 33554430, %r43;
	st.global.u32 	[%rd6+8], %r35;
	sub.s32 	%r36, 33554429, %r43;
	st.global.u32 	[%rd6+12], %r36;
	add.s32 	%r43, %r43, 4;
$L__BB0_7:
	setp.eq.s32 	%p6, %r10, 0;
	@%p6 bra 	$L__BB0_12;
	setp.eq.s32 	%p7, %r10, 1;
	@%p7 bra 	$L__BB0_10;
	sub.s32 	%r37, 33554432, %r43;
	mul.wide.s32 	%rd7, %r43, 4;
	add.s64 	%rd8, %rd1, %rd7;
	st.global.u32 	[%rd8], %r37;
	sub.s32 	%r38, 33554431, %r43;
	st.global.u32 	[%rd8+4], %r38;
	add.s32 	%r43, %r43, 2;
$L__BB0_10:
	and.b32  	%r39, %r2, 1;
	setp.eq.b32 	%p8, %r39, 1;
	not.pred 	%p9, %p8;
	@%p9 bra 	$L__BB0_12;
	sub.s32 	%r40, 33554432, %r43;
	mul.wide.s32 	%rd9, %r43, 4;
	add.s64 	%rd10, %rd1, %rd9;
	st.global.u32 	[%rd10], %r40;
$L__BB0_12:
	ret;

}
	// .globl	_Z19bitonic_sort_kernelPii
.visible .entry _Z19bitonic_sort_kernelPii(
	.param .u64 .ptr .align 1 _Z19bitonic_sort_kernelPii_param_0,
	.param .u32 _Z19bitonic_sort_kernelPii_param_1
)
{
	.reg .pred 	%p<33>;
	.reg .b32 	%r<143>;
	.reg .b64 	%rd<59>;

	ld.param.u64 	%rd30, [_Z19bitonic_sort_kernelPii_param_0];
	ld.param.u32 	%r72, [_Z19bitonic_sort_kernelPii_param_1];
	cvta.to.global.u64 	%rd1, %rd30;
	mov.u32 	%r1, %tid.x;
	mov.u32 	%r73, %ctaid.x;
	mov.u32 	%r74, %ntid.x;
	mad.lo.s32 	%r75, %r73, %r74, %r1;
	shr.u32 	%r76, %r72, 31;
	add.s32 	%r77, %r72, %r76;
	shr.s32 	%r78, %r77, 1;
	mul.lo.s32 	%r2, %r78, %r75;
	add.s32 	%r3, %r2, %r78;
	shl.b32 	%r4, %r72, 10;
	add.s32 	%r5, %r78, -1;
	and.b32  	%r6, %r78, 3;
	add.s32 	%r7, %r2, 1;
	add.s32 	%r8, %r2, 2;
	add.s32 	%r9, %r2, 3;
	mov.b32 	%r136, 2;
	mov.b32 	%r139, 0;
	div.s32 	%r131, 33554432, %r4;
	add.s32 	%r132, %r131, -1;
	mov.u32 	%r137, %r139;
$L__BB1_1:
	mov.u32 	%r138, %r136;
	mov.u32 	%r140, %r137;
$L__BB1_2:
	setp.ge.u32 	%p1, %r2, %r3;
	@%p1 bra 	$L__BB1_43;
	setp.eq.s32 	%p2, %r6, 0;
	mov.b32 	%r79, -1;
	shl.b32 	%r80, %r79, %r140;
	not.b32 	%r16, %r80;
	mov.u32 	%r141, %r2;
	@%p2 bra 	$L__BB1_21;
	shr.u32 	%r81, %r2, %r140;
	shl.b32 	%r82, %r81, 1;
	or.b32  	%r83, %r82, 1;
	and.b32  	%r84, %r2, %r16;
	shl.b32 	%r85, %r82, %r140;
	or.b32  	%r17, %r85, %r84;
	shl.b32 	%r86, %r83, %r140;
	or.b32  	%r18, %r86, %r84;
	and.b32  	%r87, %r17, %r136;
	setp.eq.s32 	%p3, %r87, 0;
	@%p3 bra 	$L__BB1_7;
	mul.wide.u32 	%rd31, %r17, 4;
	add.s64 	%rd2, %rd1, %rd31;
	ld.global.u32 	%r19, [%rd2];
	mul.wide.u32 	%rd32, %r18, 4;
	add.s64 	%rd3, %rd1, %rd32;
	ld.global.u32 	%r20, [%rd3];
	setp.ge.s32 	%p4, %r19, %r20;
	@%p4 bra 	$L__BB1_9;
	st.global.u32 	[%rd2], %r20;
	st.global.u32 	[%rd3], %r19;
	bra.uni 	$L__BB1_9;
$L__BB1_7:
	mul.wide.u32 	%rd33, %r17, 4;
	add.s64 	%rd4, %rd1, %rd33;
	ld.global.u32 	%r21, [%rd4];
	mul.wide.u32 	%rd34, %r18, 4;
	add.s64 	%rd5, %rd1, %rd34;
	ld.global.u32 	%r22, [%rd5];
	setp.le.s32 	%p5, %r21, %r22;
	@%p5 bra 	$L__BB1_9;
	st.global.u32 	[%rd4], %r22;
	st.global.u32 	[%rd5], %r21;
$L__BB1_9:
	setp.eq.s32 	%p6, %r6, 1;
	mov.u32 	%r141, %r7;
	@%p6 bra 	$L__BB1_21;
	shr.u32 	%r88, %r7, %r140;
	shl.b32 	%r89, %r88, 1;
	or.b32  	%r90, %r89, 1;
	and.b32  	%r91, %r7, %r16;
	shl.b32 	%r92, %r89, %r140;
	or.b32  	%r23, %r92, %r91;
	shl.b32 	%r93, %r90, %r140;
	or.b32  	%r24, %r93, %r91;
	and.b32  	%r94, %r23, %r136;
	setp.eq.s32 	%p7, %r94, 0;
	@%p7 bra 	$L__BB1_13;
	mul.wide.u32 	%rd35, %r23, 4;
	add.s64 	%rd6, %rd1, %rd35;
	ld.global.u32 	%r25, [%rd6];
	mul.wide.u32 	%rd36, %r24, 4;
	add.s64 	%rd7, %rd1, %rd36;
	ld.global.u32 	%r26, [%rd7];
	setp.ge.s32 	%p8, %r25, %r26;
	@%p8 bra 	$L__BB1_15;
	st.global.u32 	[%rd6], %r26;
	st.global.u32 	[%rd7], %r25;
	bra.uni 	$L__BB1_15;
$L__BB1_13:
	mul.wide.u32 	%rd37, %r23, 4;
	add.s64 	%rd8, %rd1, %rd37;
	ld.global.u32 	%r27, [%rd8];
	mul.wide.u32 	%rd38, %r24, 4;
	add.s64 	%rd9, %rd1, %rd38;
	ld.global.u32 	%r28, [%rd9];
	setp.le.s32 	%p9, %r27, %r28;
	@%p9 bra 	$L__BB1_15;
	st.global.u32 	[%rd8], %r28;
	st.global.u32 	[%rd9], %r27;
$L__BB1_15:
	setp.eq.s32 	%p10, %r6, 2;
	mov.u32 	%r141, %r8;
	@%p10 bra 	$L__BB1_21;
	shr.u32 	%r95, %r8, %r140;
	shl.b32 	%r96, %r95, 1;
	or.b32  	%r97, %r96, 1;
	and.b32  	%r98, %r8, %r16;
	shl.b32 	%r99, %r96, %r140;
	or.b32  	%r29, %r99, %r98;
	shl.b32 	%r100, %r97, %r140;
	or.b32  	%r30, %r100, %r98;
	and.b32  	%r101, %r29, %r136;
	setp.eq.s32 	%p11, %r101, 0;
	@%p11 bra 	$L__BB1_19;
	mul.wide.u32 	%rd39, %r29, 4;
	add.s64 	%rd10, %rd1, %rd39;
	ld.global.u32 	%r31, [%rd10];
	mul.wide.u32 	%rd40, %r30, 4;
	add.s64 	%rd11, %rd1, %rd40;
	ld.global.u32 	%r32, [%rd11];
	setp.ge.s32 	%p12, %r31, %r32;
	mov.u32 	%r141, %r9;
	@%p12 bra 	$L__BB1_21;
	st.global.u32 	[%rd10], %r32;
	st.global.u32 	[%rd11], %r31;
	mov.u32 	%r141, %r9;
	bra.uni 	$L__BB1_21;
$L__BB1_19:
	mul.wide.u32 	%rd41, %r29, 4;
	add.s64 	%rd12, %rd1, %rd41;
	ld.global.u32 	%r33, [%rd12];
	mul.wide.u32 	%rd42, %r30, 4;
	add.s64 	%rd13, %rd1, %rd42;
	ld.global.u32 	%r34, [%rd13];
	setp.le.s32 	%p13, %r33, %r34;
	mov.u32 	%r141, %r9;
	@%p13 bra 	$L__BB1_21;
	st.global.u32 	[%rd12], %r34;
	st.global.u32 	[%rd13], %r33;
	mov.u32 	%r141, %r9;
$L__BB1_21:
	setp.lt.u32 	%p14, %r5, 3;
	@%p14 bra 	$L__BB1_43;
$L__BB1_22:
	shr.u32 	%r102, %r141, %r140;
	shl.b32 	%r103, %r102, 1;
	or.b32  	%r104, %r103, 1;
	and.b32  	%r105, %r141, %r16;
	shl.b32 	%r106, %r103, %r140;
	or.b32  	%r37, %r106, %r105;
	shl.b32 	%r107, %r104, %r140;
	or.b32  	%r38, %r107, %r105;
	and.b32  	%r108, %r37, %r136;
	setp.ne.s32 	%p15, %r108, 0;
	@%p15 bra 	$L__BB1_25;
	mul.wide.u32 	%rd45, %r37, 4;
	add.s64 	%rd14, %rd1, %rd45;
	ld.global.u32 	%r39, [%rd14];
	mul.wide.u32 	%rd46, %r38, 4;
	add.s64 	%rd15, %rd1, %rd46;
	ld.global.u32 	%r40, [%rd15];
	setp.le.s32 	%p17, %r39, %r40;
	@%p17 bra 	$L__BB1_27;
	st.global.u32 	[%rd14], %r40;
	st.global.u32 	[%rd15], %r39;
	bra.uni 	$L__BB1_27;
$L__BB1_25:
	mul.wide.u32 	%rd43, %r37, 4;
	add.s64 	%rd16, %rd1, %rd43;
	ld.global.u32 	%r41, [%rd16];
	mul.wide.u32 	%rd44, %r38, 4;
	add.s64 	%rd17, %rd1, %rd44;
	ld.global.u32 	%r42, [%rd17];
	setp.ge.s32 	%p16, %r41, %r42;
	@%p16 bra 	$L__BB1_27;
	st.global.u32 	[%rd16], %r42;
	st.global.u32 	[%rd17], %r41;
$L__BB1_27:
	add.s32 	%r43, %r141, 1;
	shr.u32 	%r109, %r43, %r140;
	shl.b32 	%r110, %r109, 1;
	or.b32  	%r111, %r110, 1;
	and.b32  	%r112, %r43, %r16;
	shl.b32 	%r113, %r110, %r140;
	or.b32  	%r44, %r113, %r112;
	shl.b32 	%r114, %r111, %r140;
	or.b32  	%r45, %r114, %r112;
	and.b32  	%r115, %r44, %r136;
	setp.eq.s32 	%p18, %r115, 0;
	@%p18 bra 	$L__BB1_30;
	mul.wide.u32 	%rd47, %r44, 4;
	add.s64 	%rd18, %rd1, %rd47;
	ld.global.u32 	%r46, [%rd18];
	mul.wide.u32 	%rd48, %r45, 4;
	add.s64 	%rd19, %rd1, %rd48;
	ld.global.u32 	%r47, [%rd19];
	setp.ge.s32 	%p19, %r46, %r47;
	@%p19 bra 	$L__BB1_32;
	st.global.u32 	[%rd18], %r47;
	st.global.u32 	[%rd19], %r46;
	bra.uni 	$L__BB1_32;
$L__BB1_30:
	mul.wide.u32 	%rd49, %r44, 4;
	add.s64 	%rd20, %rd1, %rd49;
	ld.global.u32 	%r48, [%rd20];
	mul.wide.u32 	%rd50, %r45, 4;
	add.s64 	%rd21, %rd1, %rd50;
	ld.global.u32 	%r49, [%rd21];
	setp.le.s32 	%p20, %r48, %r49;
	@%p20 bra 	$L__BB1_32;
	st.global.u32 	[%rd20], %r49;
	st.global.u32 	[%rd21], %r48;
$L__BB1_32:
	add.s32 	%r50, %r43, 1;
	shr.u32 	%r116, %r50, %r140;
	shl.b32 	%r117, %r116, 1;
	or.b32  	%r118, %r117, 1;
	and.b32  	%r119, %r50, %r16;
	shl.b32 	%r120, %r117, %r140;
	or.b32  	%r51, %r120, %r119;
	shl.b32 	%r121, %r118, %r140;
	or.b32  	%r52, %r121, %r119;
	and.b32  	%r122, %r51, %r136;
	setp.eq.s32 	%p21, %r122, 0;
	@%p21 bra 	$L__BB1_35;
	mul.wide.u32 	%rd51, %r51, 4;
	add.s64 	%rd22, %rd1, %rd51;
	ld.global.u32 	%r53, [%rd22];
	mul.wide.u32 	%rd52, %r52, 4;
	add.s64 	%rd23, %rd1, %rd52;
	ld.global.u32 	%r54, [%rd23];
	setp.ge.s32 	%p22, %r53, %r54;
	@%p22 bra 	$L__BB1_37;
	st.global.u32 	[%rd22], %r54;
	st.global.u32 	[%rd23], %r53;
	bra.uni 	$L__BB1_37;
$L__BB1_35:
	mul.wide.u32 	%rd53, %r51, 4;
	add.s64 	%rd24, %rd1, %rd53;
	ld.global.u32 	%r55, [%rd24];
	mul.wide.u32 	%rd54, %r52, 4;
	add.s64 	%rd25, %rd1, %rd54;
	ld.global.u32 	%r56, [%rd25];
	setp.le.s32 	%p23, %r55, %r56;
	@%p23 bra 	$L__BB1_37;
	st.global.u32 	[%rd24], %r56;
	st.global.u32 	[%rd25], %r55;
$L__BB1_37:
	add.s32 	%r57, %r50, 1;
	shr.u32 	%r123, %r57, %r140;
	shl.b32 	%r124, %r123, 1;
	or.b32  	%r125, %r124, 1;
	and.b32  	%r126, %r57, %r16;
	shl.b32 	%r127, %r124, %r140;
	or.b32  	%r58, %r127, %r126;
	shl.b32 	%r128, %r125, %r140;
	or.b32  	%r59, %r128, %r126;
	and.b32  	%r129, %r58, %r136;
	setp.eq.s32 	%p24, %r129, 0;
	@%p24 bra 	$L__BB1_40;
	mul.wide.u32 	%rd55, %r58, 4;
	add.s64 	%rd26, %rd1, %rd55;
	ld.global.u32 	%r60, [%rd26];
	mul.wide.u32 	%rd56, %r59, 4;
	add.s64 	%rd27, %rd1, %rd56;
	ld.global.u32 	%r61, [%rd27];
	setp.ge.s32 	%p25, %r60, %r61;
	@%p25 bra 	$L__BB1_42;
	st.global.u32 	[%rd26], %r61;
	st.global.u32 	[%rd27], %r60;
	bra.uni 	$L__BB1_42;
$L__BB1_40:
	mul.wide.u32 	%rd57, %r58, 4;
	add.s64 	%rd28, %rd1, %rd57;
	ld.global.u32 	%r62, [%rd28];
	mul.wide.u32 	%rd58, %r59, 4;
	add.s64 	%rd29, %rd1, %rd58;
	ld.global.u32 	%r63, [%rd29];
	setp.le.s32 	%p26, %r62, %r63;
	@%p26 bra 	$L__BB1_42;
	st.global.u32 	[%rd28], %r63;
	st.global.u32 	[%rd29], %r62;
$L__BB1_42:
	add.s32 	%r141, %r57, 1;
	setp.ne.s32 	%p27, %r141, %r3;
	@%p27 bra 	$L__BB1_22;
$L__BB1_43:
	setp.ne.s32 	%p28, %r1, 0;
	xor.b32  	%r139, %r139, 1;
	bar.sync 	0;
	@%p28 bra 	$L__BB1_46;
	atom.global.add.u32 	%r130, [count], 1;
	setp.ne.s32 	%p29, %r130, %r132;
	@%p29 bra 	$L__BB1_46;
	mov.b32 	%r133, 0;
	st.global.u32 	[count], %r133;
	st.volatile.global.u32 	[barrier_flag], %r139;
$L__BB1_46:
	ld.volatile.global.u32 	%r134, [barrier_flag];
	setp.ne.s32 	%p30, %r134, %r139;
	@%p30 bra 	$L__BB1_46;
	add.s32 	%r140, %r140, -1;
	setp.gt.u32 	%p31, %r138, 3;
	shr.u32 	%r138, %r138, 1;
	@%p31 bra 	$L__BB1_2;
	shl.b32 	%r136, %r136, 1;
	add.s32 	%r137, %r137, 1;
	setp.ne.s32 	%p32, %r137, 25;
	@%p32 bra 	$L__BB1_1;
	ret;

}
	// .globl	_Z22bitonic_sort_kernel_cgPii
.visible .entry _Z22bitonic_sort_kernel_cgPii(
	.param .u64 .ptr .align 1 _Z22bitonic_sort_kernel_cgPii_param_0,
	.param .u32 _Z22bitonic_sort_kernel_cgPii_param_1
)
{
	.reg .pred 	%p<34>;
	.reg .b32 	%r<154>;
	.reg .b64 	%rd<66>;

	ld.param.u64 	%rd32, [_Z22bitonic_sort_kernel_cgPii_param_0];
	ld.param.u32 	%r72, [_Z22bitonic_sort_kernel_cgPii_param_1];
	cvta.to.global.u64 	%rd1, %rd32;
	mov.u32 	%r73, %tid.x;
	mov.u32 	%r74, %ctaid.x;
	mov.u32 	%r75, %ntid.x;
	mad.lo.s32 	%r76, %r74, %r75, %r73;
	shr.u32 	%r77, %r72, 31;
	add.s32 	%r78, %r72, %r77;
	shr.s32 	%r79, %r78, 1;
	mul.lo.s32 	%r1, %r79, %r76;
	add.s32 	%r2, %r1, %r79;
	// begin inline asm
	mov.u32 %r68, %envreg2;
	// end inline asm
	cvt.u64.u32 	%rd33, %r68;
	// begin inline asm
	mov.u32 %r69, %envreg1;
	// end inline asm
	cvt.u64.u32 	%rd34, %r69;
	shl.b64 	%rd35, %rd34, 32;
	or.b64  	%rd2, %rd35, %rd33;
	add.s64 	%rd3, %rd2, 4;
	mov.u32 	%r80, %tid.y;
	add.s32 	%r81, %r73, %r80;
	mov.u32 	%r82, %tid.z;
	or.b32  	%r3, %r81, %r82;
	mov.u32 	%r83, %nctaid.x;
	mov.u32 	%r84, %nctaid.y;
	mul.lo.s32 	%r85, %r83, %r84;
	mov.u32 	%r86, %nctaid.z;
	mul.lo.s32 	%r87, %r85, %r86;
	mov.u32 	%r88, %ctaid.y;
	add.s32 	%r89, %r74, %r88;
	mov.u32 	%r90, %ctaid.z;
	neg.s32 	%r91, %r90;
	setp.eq.s32 	%p1, %r89, %r91;
	sub.s32 	%r92, -2147483647, %r87;
	selp.b32 	%r4, %r92, 1, %p1;
	add.s32 	%r5, %r79, -1;
	and.b32  	%r6, %r79, 3;
	add.s32 	%r7, %r1, 1;
	add.s32 	%r8, %r1, 2;
	add.s32 	%r9, %r1, 3;
	mov.b32 	%r149, 0;
	mov.b32 	%r148, 2;
$L__BB2_1:
	mov.u32 	%r150, %r148;
	mov.u32 	%r151, %r149;
$L__BB2_2:
	setp.ge.u32 	%p2, %r1, %r2;
	@%p2 bra 	$L__BB2_43;
	setp.eq.s32 	%p3, %r6, 0;
	mov.b32 	%r93, -1;
	shl.b32 	%r94, %r93, %r151;
	not.b32 	%r14, %r94;
	mov.u32 	%r152, %r1;
	@%p3 bra 	$L__BB2_21;
	shr.u32 	%r95, %r1, %r151;
	shl.b32 	%r96, %r95, 1;
	or.b32  	%r97, %r96, 1;
	and.b32  	%r98, %r1, %r14;
	shl.b32 	%r99, %r96, %r151;
	or.b32  	%r15, %r99, %r98;
	shl.b32 	%r100, %r97, %r151;
	or.b32  	%r16, %r100, %r98;
	and.b32  	%r101, %r15, %r148;
	setp.eq.s32 	%p4, %r101, 0;
	@%p4 bra 	$L__BB2_7;
	mul.wide.u32 	%rd36, %r15, 4;
	add.s64 	%rd4, %rd1, %rd36;
	ld.global.u32 	%r17, [%rd4];
	mul.wide.u32 	%rd37, %r16, 4;
	add.s64 	%rd5, %rd1, %rd37;
	ld.global.u32 	%r18, [%rd5];
	setp.ge.s32 	%p5, %r17, %r18;
	@%p5 bra 	$L__BB2_9;
	st.global.u32 	[%rd4], %r18;
	st.global.u32 	[%rd5], %r17;
	bra.uni 	$L__BB2_9;
$L__BB2_7:
	mul.wide.u32 	%rd38, %r15, 4;
	add.s64 	%rd6, %rd1, %rd38;
	ld.global.u32 	%r19, [%rd6];
	mul.wide.u32 	%rd39, %r16, 4;
	add.s64 	%rd7, %rd1, %rd39;
	ld.global.u32 	%r20, [%rd7];
	setp.le.s32 	%p6, %r19, %r20;
	@%p6 bra 	$L__BB2_9;
	st.global.u32 	[%rd6], %r20;
	st.global.u32 	[%rd7], %r19;
$L__BB2_9:
	setp.eq.s32 	%p7, %r6, 1;
	mov.u32 	%r152, %r7;
	@%p7 bra 	$L__BB2_21;
	shr.u32 	%r102, %r7, %r151;
	shl.b32 	%r103, %r102, 1;
	or.b32  	%r104, %r103, 1;
	and.b32  	%r105, %r7, %r14;
	shl.b32 	%r106, %r103, %r151;
	or.b32  	%r21, %r106, %r105;
	shl.b32 	%r107, %r104, %r151;
	or.b32  	%r22, %r107, %r105;
	and.b32  	%r108, %r21, %r148;
	setp.eq.s32 	%p8, %r108, 0;
	@%p8 bra 	$L__BB2_13;
	mul.wide.u32 	%rd40, %r21, 4;
	add.s64 	%rd8, %rd1, %rd40;
	ld.global.u32 	%r23, [%rd8];
	mul.wide.u32 	%rd41, %r22, 4;
	add.s64 	%rd9, %rd1, %rd41;
	ld.global.u32 	%r24, [%rd9];
	setp.ge.s32 	%p9, %r23, %r24;
	@%p9 bra 	$L__BB2_15;
	st.global.u32 	[%rd8], %r24;
	st.global.u32 	[%rd9], %r23;
	bra.uni 	$L__BB2_15;
$L__BB2_13:
	mul.wide.u32 	%rd42, %r21, 4;
	add.s64 	%rd10, %rd1, %rd42;
	ld.global.u32 	%r25, [%rd10];
	mul.wide.u32 	%rd43, %r22, 4;
	add.s64 	%rd11, %rd1, %rd43;
	ld.global.u32 	%r26, [%rd11];
	setp.le.s32 	%p10, %r25, %r26;
	@%p10 bra 	$L__BB2_15;
	st.global.u32 	[%rd10], %r26;
	st.global.u32 	[%rd11], %r25;
$L__BB2_15:
	setp.eq.s32 	%p11, %r6, 2;
	mov.u32 	%r152, %r8;
	@%p11 bra 	$L__BB2_21;
	shr.u32 	%r109, %r8, %r151;
	shl.b32 	%r110, %r109, 1;
	or.b32  	%r111, %r110, 1;
	and.b32  	%r112, %r8, %r14;
	shl.b32 	%r113, %r110, %r151;
	or.b32  	%r27, %r113, %r112;
	shl.b32 	%r114, %r111, %r151;
	or.b32  	%r28, %r114, %r112;
	and.b32  	%r115, %r27, %r148;
	setp.eq.s32 	%p12, %r115, 0;
	@%p12 bra 	$L__BB2_19;
	mul.wide.u32 	%rd44, %r27, 4;
	add.s64 	%rd12, %rd1, %rd44;
	ld.global.u32 	%r29, [%rd12];
	mul.wide.u32 	%rd45, %r28, 4;
	add.s64 	%rd13, %rd1, %rd45;
	ld.global.u32 	%r30, [%rd13];
	setp.ge.s32 	%p13, %r29, %r30;
	mov.u32 	%r152, %r9;
	@%p13 bra 	$L__BB2_21;
	st.global.u32 	[%rd12], %r30;
	st.global.u32 	[%rd13], %r29;
	mov.u32 	%r152, %r9;
	bra.uni 	$L__BB2_21;
$L__BB2_19:
	mul.wide.u32 	%rd46, %r27, 4;
	add.s64 	%rd14, %rd1, %rd46;
	ld.global.u32 	%r31, [%rd14];
	mul.wide.u32 	%rd47, %r28, 4;
	add.s64 	%rd15, %rd1, %rd47;
	ld.global.u32 	%r32, [%rd15];
	setp.le.s32 	%p14, %r31, %r32;
	mov.u32 	%r152, %r9;
	@%p14 bra 	$L__BB2_21;
	st.global.u32 	[%rd14], %r32;
	st.global.u32 	[%rd15], %r31;
	mov.u32 	%r152, %r9;
$L__BB2_21:
	setp.lt.u32 	%p15, %r5, 3;
	@%p15 bra 	$L__BB2_43;
$L__BB2_22:
	shr.u32 	%r116, %r152, %r151;
	shl.b32 	%r117, %r116, 1;
	or.b32  	%r118, %r117, 1;
	and.b32  	%r119, %r152, %r14;
	shl.b32 	%r120, %r117, %r151;
	or.b32  	%r35, %r120, %r119;
	shl.b32 	%r121, %r118, %r151;
	or.b32  	%r36, %r121, %r119;
	and.b32  	%r122, %r35, %r148;
	setp.ne.s32 	%p16, %r122, 0;
	@%p16 bra 	$L__BB2_25;
	mul.wide.u32 	%rd50, %r35, 4;
	add.s64 	%rd16, %rd1, %rd50;
	ld.global.u32 	%r37, [%rd16];
	mul.wide.u32 	%rd51, %r36, 4;
	add.s64 	%rd17, %rd1, %rd51;
	ld.global.u32 	%r38, [%rd17];
	setp.le.s32 	%p18, %r37, %r38;
	@%p18 bra 	$L__BB2_27;
	st.global.u32 	[%rd16], %r38;
	st.global.u32 	[%rd17], %r37;
	bra.uni 	$L__BB2_27;
$L__BB2_25:
	mul.wide.u32 	%rd48, %r35, 4;
	add.s64 	%rd18, %rd1, %rd48;
	ld.global.u32 	%r39, [%rd18];
	mul.wide.u32 	%rd49, %r36, 4;
	add.s64 	%rd19, %rd1, %rd49;
	ld.global.u32 	%r40, [%rd19];
	setp.ge.s32 	%p17, %r39, %r40;
	@%p17 bra 	$L__BB2_27;
	st.global.u32 	[%rd18], %r40;
	st.global.u32 	[%rd19], %r39;
$L__BB2_27:
	add.s32 	%r41, %r152, 1;
	shr.u32 	%r123, %r41, %r151;
	shl.b32 	%r124, %r123, 1;
	or.b32  	%r125, %r124, 1;
	and.b32  	%r126, %r41, %r14;
	shl.b32 	%r127, %r124, %r151;
	or.b32  	%r42, %r127, %r126;
	shl.b32 	%r128, %r125, %r151;
	or.b32  	%r43, %r128, %r126;
	and.b32  	%r129, %r42, %r148;
	setp.eq.s32 	%p19, %r129, 0;
	@%p19 bra 	$L__BB2_30;
	mul.wide.u32 	%rd52, %r42, 4;
	add.s64 	%rd20, %rd1, %rd52;
	ld.global.u32 	%r44, [%rd20];
	mul.wide.u32 	%rd53, %r43, 4;
	add.s64 	%rd21, %rd1, %rd53;
	ld.global.u32 	%r45, [%rd21];
	setp.ge.s32 	%p20, %r44, %r45;
	@%p20 bra 	$L__BB2_32;
	st.global.u32 	[%rd20], %r45;
	st.global.u32 	[%rd21], %r44;
	bra.uni 	$L__BB2_32;
$L__BB2_30:
	mul.wide.u32 	%rd54, %r42, 4;
	add.s64 	%rd22, %rd1, %rd54;
	ld.global.u32 	%r46, [%rd22];
	mul.wide.u32 	%rd55, %r43, 4;
	add.s64 	%rd23, %rd1, %rd55;
	ld.global.u32 	%r47, [%rd23];
	setp.le.s32 	%p21, %r46, %r47;
	@%p21 bra 	$L__BB2_32;
	st.global.u32 	[%rd22], %r47;
	st.global.u32 	[%rd23], %r46;
$L__BB2_32:
	add.s32 	%r48, %r41, 1;
	shr.u32 	%r130, %r48, %r151;
	shl.b32 	%r131, %r130, 1;
	or.b32  	%r132, %r131, 1;
	and.b32  	%r133, %r48, %r14;
	shl.b32 	%r134, %r131, %r151;
	or.b32  	%r49, %r134, %r133;
	shl.b32 	%r135, %r132, %r151;
	or.b32  	%r50, %r135, %r133;
	and.b32  	%r136, %r49, %r148;
	setp.eq.s32 	%p22, %r136, 0;
	@%p22 bra 	$L__BB2_35;
	mul.wide.u32 	%rd56, %r49, 4;
	add.s64 	%rd24, %rd1, %rd56;
	ld.global.u32 	%r51, [%rd24];
	mul.wide.u32 	%rd57, %r50, 4;
	add.s64 	%rd25, %rd1, %rd57;
	ld.global.u32 	%r52, [%rd25];
	setp.ge.s32 	%p23, %r51, %r52;
	@%p23 bra 	$L__BB2_37;
	st.global.u32 	[%rd24], %r52;
	st.global.u32 	[%rd25], %r51;
	bra.uni 	$L__BB2_37;
$L__BB2_35:
	mul.wide.u32 	%rd58, %r49, 4;
	add.s64 	%rd26, %rd1, %rd58;
	ld.global.u32 	%r53, [%rd26];
	mul.wide.u32 	%rd59, %r50, 4;
	add.s64 	%rd27, %rd1, %rd59;
	ld.global.u32 	%r54, [%rd27];
	setp.le.s32 	%p24, %r53, %r54;
	@%p24 bra 	$L__BB2_37;
	st.global.u32 	[%rd26], %r54;
	st.global.u32 	[%rd27], %r53;
$L__BB2_37:
	add.s32 	%r55, %r48, 1;
	shr.u32 	%r137, %r55, %r151;
	shl.b32 	%r138, %r137, 1;
	or.b32  	%r139, %r138, 1;
	and.b32  	%r140, %r55, %r14;
	shl.b32 	%r141, %r138, %r151;
	or.b32  	%r56, %r141, %r140;
	shl.b32 	%r142, %r139, %r151;
	or.b32  	%r57, %r142, %r140;
	and.b32  	%r143, %r56, %r148;
	setp.eq.s32 	%p25, %r143, 0;
	@%p25 bra 	$L__BB2_40;
	mul.wide.u32 	%rd60, %r56, 4;
	add.s64 	%rd28, %rd1, %rd60;
	ld.global.u32 	%r58, [%rd28];
	mul.wide.u32 	%rd61, %r57, 4;
	add.s64 	%rd29, %rd1, %rd61;
	ld.global.u32 	%r59, [%rd29];
	setp.ge.s32 	%p26, %r58, %r59;
	@%p26 bra 	$L__BB2_42;
	st.global.u32 	[%rd28], %r59;
	st.global.u32 	[%rd29], %r58;
	bra.uni 	$L__BB2_42;
$L__BB2_40:
	mul.wide.u32 	%rd62, %r56, 4;
	add.s64 	%rd30, %rd1, %rd62;
	ld.global.u32 	%r60, [%rd30];
	mul.wide.u32 	%rd63, %r57, 4;
	add.s64 	%rd31, %rd1, %rd63;
	ld.global.u32 	%r61, [%rd31];
	setp.le.s32 	%p27, %r60, %r61;
	@%p27 bra 	$L__BB2_42;
	st.global.u32 	[%rd30], %r61;
	st.global.u32 	[%rd31], %r60;
$L__BB2_42:
	add.s32 	%r152, %r55, 1;
	setp.ne.s32 	%p28, %r152, %r2;
	@%p28 bra 	$L__BB2_22;
$L__BB2_43:
	setp.ne.s64 	%p29, %rd2, 0;
	@%p29 bra 	$L__BB2_45;
	// begin inline asm
	trap;
	// end inline asm
$L__BB2_45:
	setp.ne.s32 	%p30, %r3, 0;
	barrier.sync 	0;
	@%p30 bra 	$L__BB2_48;
	// begin inline asm
	atom.add.release.gpu.u32 %r144,[%rd3],%r4;
	// end inline asm
$L__BB2_47:
	// begin inline asm
	ld.acquire.gpu.u32 %r146,[%rd3];
	// end inline asm
	xor.b32  	%r147, %r146, %r144;
	setp.gt.s32 	%p31, %r147, -1;
	@%p31 bra 	$L__BB2_47;
$L__BB2_48:
	barrier.sync 	0;
	add.s32 	%r151, %r151, -1;
	setp.gt.u32 	%p32, %r150, 3;
	shr.u32 	%r150, %r150, 1;
	@%p32 bra 	$L__BB2_2;
	shl.b32 	%r148, %r148, 1;
	add.s32 	%r149, %r149, 1;
	setp.ne.s32 	%p33, %r149, 25;
	@%p33 bra 	$L__BB2_1;
	ret;

}


// ===== COMPILED SASS (sm_100) =====

	.target	sm_100

	.elftype	@"ET_EXEC"


//--------------------- .note.nv.tkinfo           --------------------------
	.section	.note.nv.tkinfo,"",@"SHT_NOTE"
	.sectionflags	@"SHF_NOTE_NV_TKINFO"
	.tkinfo
        /*0018*/ 	.word	0x00000002
        /*0030*/ 	.string	""
        /*0030*/ 	.string	"ptxas"
        /*0030*/ 	.string	"Cuda compilation tools, release 13.0, V13.0.88"
        /*0030*/ 	.string	"Build cuda_13.0.r13.0/compiler.36424714_0"
        /*0030*/ 	.string	"-arch sm_100 -m 64 "



//--------------------- .note.nv.cuinfo           --------------------------
	.section	.note.nv.cuinfo,"",@"SHT_NOTE"
	.sectionflags	@"SHF_NOTE_NV_CUINFO"
        /*0018*/ 	.short	0x0002
        /*001a*/ 	.short	0x0064
        /*001c*/ 	.short	0x0082
	.zero		2


//--------------------- .nv.info                  --------------------------
	.section	.nv.info,"",@"SHT_CUDA_INFO"
	.align	4


	//----- nvinfo : EIATTR_REGCOUNT
	.align		4
        /*0000*/ 	.byte	0x04, 0x2f
        /*0002*/ 	.short	(.L_3 - .L_2)
	.align		4
.L_2:
        /*0004*/ 	.word	index@(_Z11init_kernelPii)
        /*0008*/ 	.word	0x0000001a


	//----- nvinfo : EIATTR_FRAME_SIZE
	.align		4
.L_3:
        /*000c*/ 	.byte	0x04, 0x11
        /*000e*/ 	.short	(.L_5 - .L_4)
	.align		4
.L_4:
        /*0010*/ 	.word	index@(_Z11init_kernelPii)
        /*0014*/ 	.word	0x00000000


	//----- nvinfo : EIATTR_REGCOUNT
	.align		4
.L_5:
        /*0018*/ 	.byte	0x04, 0x2f
        /*001a*/ 	.short	(.L_7 - .L_6)
	.align		4
.L_6:
        /*001c*/ 	.word	index@(_Z19bitonic_sort_kernelPii)
        /*0020*/ 	.word	0x00000016


	//----- nvinfo : EIATTR_FRAME_SIZE
	.align		4
.L_7:
        /*0024*/ 	.byte	0x04, 0x11
        /*0026*/ 	.short	(.L_9 - .L_8)
	.align		4
.L_8:
        /*0028*/ 	.word	index@(_Z19bitonic_sort_kernelPii)
        /*002c*/ 	.word	0x00000000


	//----- nvinfo : EIATTR_REGCOUNT
	.align		4
.L_9:
        /*0030*/ 	.byte	0x04, 0x2f
        /*0032*/ 	.short	(.L_11 - .L_10)
	.align		4
.L_10:
        /*0034*/ 	.word	index@(_Z22bitonic_sort_kernel_cgPii)
        /*0038*/ 	.word	0x00000016


	//----- nvinfo : EIATTR_FRAME_SIZE
	.align		4
.L_11:
        /*003c*/ 	.byte	0x04, 0x11
        /*003e*/ 	.short	(.L_13 - .L_12)
	.align		4
.L_12:
        /*0040*/ 	.word	index@(_Z22bitonic_sort_kernel_cgPii)
        /*0044*/ 	.word	0x00000000


	//----- nvinfo : EIATTR_MIN_STACK_SIZE
	.align		4
.L_13:
        /*0048*/ 	.byte	0x04, 0x12
        /*004a*/ 	.short	(.L_15 - .L_14)
	.align		4
.L_14:
        /*004c*/ 	.word	index@(_Z22bitonic_sort_kernel_cgPii)
        /*0050*/ 	.word	0x00000000


	//----- nvinfo : EIATTR_MIN_STACK_SIZE
	.align		4
.L_15:
        /*0054*/ 	.byte	0x04, 0x12
        /*0056*/ 	.short	(.L_17 - .L_16)
	.align		4
.L_16:
        /*0058*/ 	.word	index@(_Z19bitonic_sort_kernelPii)
        /*005c*/ 	.word	0x00000000


	//----- nvinfo : EIATTR_MIN_STACK_SIZE
	.align		4
.L_17:
        /*0060*/ 	.byte	0x04, 0x12
        /*0062*/ 	.short	(.L_19 - .L_18)
	.align		4
.L_18:
        /*0064*/ 	.word	index@(_Z11init_kernelPii)
        /*0068*/ 	.word	0x00000000
.L_19:


//--------------------- .nv.compat                --------------------------
	.section	.nv.compat,"",@"SHT_CUDA_COMPAT_INFO"
	.align	4
        /*0000*/ 	.byte	0x02, 0x09, 0x00, 0x00, 0x02, 0x02, 0x01, 0x00, 0x02, 0x05, 0x05, 0x00, 0x03, 0x07, 0x01, 0x01
        /*0010*/ 	.byte	0x02, 0x03, 0x00, 0x00, 0x02, 0x06, 0x01, 0x00, 0x04, 0x0b, 0x08, 0x00, 0x09, 0x00, 0x00, 0x00
        /*0020*/ 	.byte	0x00, 0x00, 0x00, 0x00


//--------------------- .nv.info._Z22bitonic_sort_kernel_cgPii --------------------------
	.section	.nv.info._Z22bitonic_sort_kernel_cgPii,"",@"SHT_CUDA_INFO"
	.sectionflags	@""
	.align	4


	//----- nvinfo : EIATTR_CUDA_API_VERSION
	.align		4
        /*0000*/ 	.byte	0x04, 0x37
        /*0002*/ 	.short	(.L_21 - .L_20)
.L_20:
        /*0004*/ 	.word	0x00000082


	//----- nvinfo : EIATTR_KPARAM_INFO
	.align		4
.L_21:
        /*0008*/ 	.byte	0x04, 0x17
        /*000a*/ 	.short	(.L_23 - .L_22)
.L_22:
        /*000c*/ 	.word	0x00000000
        /*0010*/ 	.short	0x0001
        /*0012*/ 	.short	0x0008
        /*0014*/ 	.byte	0x00, 0xf0, 0x11, 0x00


	//----- nvinfo : EIATTR_KPARAM_INFO
	.align		4
.L_23:
        /*0018*/ 	.byte	0x04, 0x17
        /*001a*/ 	.short	(.L_25 - .L_24)
.L_24:
        /*001c*/ 	.word	0x00000000
        /*0020*/ 	.short	0x0000
        /*0022*/ 	.short	0x0000
        /*0024*/ 	.byte	0x00, 0xf5, 0x21, 0x00


	//----- nvinfo : EIATTR_SPARSE_MMA_MASK
	.align		4
.L_25:
        /*0028*/ 	.byte	0x03, 0x50
        /*002a*/ 	.short	0x0000


	//----- nvinfo : EIATTR_MAXREG_COUNT
	.align		4
        /*002c*/ 	.byte	0x03, 0x1b
        /*002e*/ 	.short	0x00ff


	//----- nvinfo : EIATTR_NUM_BARRIERS
	.align		4
        /*0030*/ 	.byte	0x02, 0x4c
        /*0032*/ 	.byte	0x01
	.zero		1


	//----- nvinfo : EIATTR_MERCURY_ISA_VERSION
	.align		4
        /*0034*/ 	.byte	0x03, 0x5f
        /*0036*/ 	.short	0x0101


	//----- nvinfo : EIATTR_INT_WARP_WIDE_INSTR_OFFSETS
	.align		4
        /*0038*/ 	.byte	0x04, 0x31
        /*003a*/ 	.short	(.L_27 - .L_26)


	//   ....[0]....
.L_26:
        /*003c*/ 	.word	0x000011a0


	//   ....[1]....
        /*0040*/ 	.word	0x00001280


	//----- nvinfo : EIATTR_COOP_GROUP_MASK_REGIDS
	.align		4
.L_27:
        /*0044*/ 	.byte	0x04, 0x29
        /*0046*/ 	.short	(.L_29 - .L_28)


	//   ....[0]....
.L_28:
        /*0048*/ 	.word	0xffffffff


	//   ....[1]....
        /*004c*/ 	.word	0xffffffff


	//   ....[2]....
        /*0050*/ 	.word	0x05000002


	//   ....[3]....
        /*0054*/ 	.word	0x05000002


	//----- nvinfo : EIATTR_COOP_GROUP_INSTR_OFFSETS
	.align		4
.L_29:
        /*0058*/ 	.byte	0x04, 0x28
        /*005a*/ 	.short	(.L_31 - .L_30)


	//   ....[0]....
.L_30:
        /*005c*/ 	.word	0x00001160


	//   ....[1]....
        /*0060*/ 	.word	0x00001330


	//   ....[2]....
        /*0064*/ 	.word	0x00001460


	//   ....[3]....
        /*0068*/ 	.word	0x00001520


	//----- nvinfo : EIATTR_VRC_CTA_INIT_COUNT
	.align		4
.L_31:
        /*006c*/ 	.byte	0x02, 0x4a
	.zero		1
	.zero		1


	//----- nvinfo : EIATTR_EXIT_INSTR_OFFSETS
	.align		4
        /*0070*/ 	.byte	0x04, 0x1c
        /*0072*/ 	.short	(.L_33 - .L_32)


	//   ....[0]....
.L_32:
        /*0074*/ 	.word	0x000013d0


	//----- nvinfo : EIATTR_CRS_STACK_SIZE
	.align		4
.L_33:
        /*0078*/ 	.byte	0x04, 0x1e
        /*007a*/ 	.short	(.L_35 - .L_34)
.L_34:
        /*007c*/ 	.word	0x00000000


	//----- nvinfo : EIATTR_CBANK_PARAM_SIZE
	.align		4
.L_35:
        /*0080*/ 	.byte	0x03, 0x19
        /*0082*/ 	.short	0x000c


	//----- nvinfo : EIATTR_PARAM_CBANK
	.align		4
        /*0084*/ 	.byte	0x04, 0x0a
        /*0086*/ 	.short	(.L_37 - .L_36)
	.align		4
.L_36:
        /*0088*/ 	.word	index@(.nv.constant0._Z22bitonic_sort_kernel_cgPii)
        /*008c*/ 	.short	0x0380
        /*008e*/ 	.short	0x000c


	//----- nvinfo : EIATTR_SW_WAR
	.align		4
.L_37:
        /*0090*/ 	.byte	0x04, 0x36
        /*0092*/ 	.short	(.L_39 - .L_38)
.L_38:
        /*0094*/ 	.word	0x00000008
.L_39:


//--------------------- .nv.info._Z19bitonic_sort_kernelPii --------------------------
	.section	.nv.info._Z19bitonic_sort_kernelPii,"",@"SHT_CUDA_INFO"
	.sectionflags	@""
	.align	4


	//----- nvinfo : EIATTR_CUDA_API_VERSION
	.align		4
        /*0000*/ 	.byte	0x04, 0x37
        /*0002*/ 	.short	(.L_41 - .L_40)
.L_40:
        /*0004*/ 	.word	0x00000082


	//----- nvinfo : EIATTR_KPARAM_INFO
	.align		4
.L_41:
        /*0008*/ 	.byte	0x04, 0x17
        /*000a*/ 	.short	(.L_43 - .L_42)
.L_42:
        /*000c*/ 	.word	0x00000000
        /*0010*/ 	.short	0x0001
        /*0012*/ 	.short	0x0008
        /*0014*/ 	.byte	0x00, 0xf0, 0x11, 0x00


	//----- nvinfo : EIATTR_KPARAM_INFO
	.align		4
.L_43:
        /*0018*/ 	.byte	0x04, 0x17
        /*001a*/ 	.short	(.L_45 - .L_44)
.L_44:
        /*001c*/ 	.word	0x00000000
        /*0020*/ 	.short	0x0000
        /*0022*/ 	.short	0x0000
        /*0024*/ 	.byte	0x00, 0xf5, 0x21, 0x00


	//----- nvinfo : EIATTR_SPARSE_MMA_MASK
	.align		4
.L_45:
        /*0028*/ 	.byte	0x03, 0x50
        /*002a*/ 	.short	0x0000


	//----- nvinfo : EIATTR_MAXREG_COUNT
	.align		4
        /*002c*/ 	.byte	0x03, 0x1b
        /*002e*/ 	.short	0x00ff


	//----- nvinfo : EIATTR_NUM_BARRIERS
	.align		4
        /*0030*/ 	.byte	0x02, 0x4c
        /*0032*/ 	.byte	0x01
	.zero		1


	//----- nvinfo : EIATTR_MERCURY_ISA_VERSION
	.align		4
        /*0034*/ 	.byte	0x03, 0x5f
        /*0036*/ 	.short	0x0101


	//----- nvinfo : EIATTR_VRC_CTA_INIT_COUNT
	.align		4
        /*0038*/ 	.byte	0x02, 0x4a
	.zero		1
	.zero		1


	//----- nvinfo : EIATTR_EXIT_INSTR_OFFSETS
	.align		4
        /*003c*/ 	.byte	0x04, 0x1c
        /*003e*/ 	.short	(.L_47 - .L_46)


	//   ....[0]....
.L_46:
        /*0040*/ 	.word	0x000012a0


	//----- nvinfo : EIATTR_CRS_STACK_SIZE
	.align		4
.L_47:
        /*0044*/ 	.byte	0x04, 0x1e
        /*0046*/ 	.short	(.L_49 - .L_48)
.L_48:
        /*0048*/ 	.word	0x00000000


	//----- nvinfo : EIATTR_CBANK_PARAM_SIZE
	.align		4
.L_49:
        /*004c*/ 	.byte	0x03, 0x19
        /*004e*/ 	.short	0x000c


	//----- nvinfo : EIATTR_PARAM_CBANK
	.align		4
        /*0050*/ 	.byte	0x04, 0x0a
        /*0052*/ 	.short	(.L_51 - .L_50)
	.align		4
.L_50:
        /*0054*/ 	.word	index@(.nv.constant0._Z19bitonic_sort_kernelPii)
        /*0058*/ 	.short	0x0380
        /*005a*/ 	.short	0x000c


	//----- nvinfo : EIATTR_SW_WAR
	.align		4
.L_51:
        /*005c*/ 	.byte	0x04, 0x36
        /*005e*/ 	.short	(.L_53 - .L_52)
.L_52:
        /*0060*/ 	.word	0x00000008
.L_53:


//--------------------- .nv.info._Z11init_kernelPii --------------------------
	.section	.nv.info._Z11init_kernelPii,"",@"SHT_CUDA_INFO"
	.sectionflags	@""
	.align	4


	//----- nvinfo : EIATTR_CUDA_API_VERSION
	.align		4
        /*0000*/ 	.byte	0x04, 0x37
        /*0002*/ 	.short	(.L_55 - .L_54)
.L_54:
        /*0004*/ 	.word	0x00000082


	//----- nvinfo : EIATTR_KPARAM_INFO
	.align		4
.L_55:
        /*0008*/ 	.byte	0x04, 0x17
        /*000a*/ 	.short	(.L_57 - .L_56)
.L_56:
        /*000c*/ 	.word	0x00000000
        /*0010*/ 	.short	0x0001
        /*0012*/ 	.short	0x0008
        /*0014*/ 	.byte	0x00, 0xf0, 0x11, 0x00


	//----- nvinfo : EIATTR_KPARAM_INFO
	.align		4
.L_57:
        /*0018*/ 	.byte	0x04, 0x17
        /*001a*/ 	.short	(.L_59 - .L_58)
.L_58:
        /*001c*/ 	.word	0x00000000
        /*0020*/ 	.short	0x0000
        /*0022*/ 	.short	0x0000
        /*0024*/ 	.byte	0x00, 0xf5, 0x21, 0x00


	//----- nvinfo : EIATTR_SPARSE_MMA_MASK
	.align		4
.L_59:
        /*0028*/ 	.byte	0x03, 0x50
        /*002a*/ 	.short	0x0000


	//----- nvinfo : EIATTR_MAXREG_COUNT
	.align		4
        /*002c*/ 	.byte	0x03, 0x1b
        /*002e*/ 	.short	0x00ff


	//----- nvinfo : EIATTR_MERCURY_ISA_VERSION
	.align		4
        /*0030*/ 	.byte	0x03, 0x5f
        /*0032*/ 	.short	0x0101


	//----- nvinfo : EIATTR_VRC_CTA_INIT_COUNT
	.align		4
        /*0034*/ 	.byte	0x02, 0x4a
	.zero		1
	.zero		1


	//----- nvinfo : EIATTR_EXIT_INSTR_OFFSETS
	.align		4
        /*0038*/ 	.byte	0x04, 0x1c
        /*003a*/ 	.short	(.L_61 - .L_60)


	//   ....[0]....
.L_60:
        /*003c*/ 	.word	0x00000070


	//   ....[1]....
        /*0040*/ 	.word	0x000002c0


	//   ....[2]....
        /*0044*/ 	.word	0x000003e0


	//   ....[3]....
        /*0048*/ 	.word	0x00000480


	//   ....[4]....
        /*004c*/ 	.word	0x000004e0


	//----- nvinfo : EIATTR_CRS_STACK_SIZE
	.align		4
.L_61:
        /*0050*/ 	.byte	0x04, 0x1e
        /*0052*/ 	.short	(.L_63 - .L_62)
.L_62:
        /*0054*/ 	.word	0x00000000


	//----- nvinfo : EIATTR_CBANK_PARAM_SIZE
	.align		4
.L_63:
        /*0058*/ 	.byte	0x03, 0x19
        /*005a*/ 	.short	0x000c


	//----- nvinfo : EIATTR_PARAM_CBANK
	.align		4
        /*005c*/ 	.byte	0x04, 0x0a
        /*005e*/ 	.short	(.L_65 - .L_64)
	.align		4
.L_64:
        /*0060*/ 	.word	index@(.nv.constant0._Z11init_kernelPii)
        /*0064*/ 	.short	0x0380
        /*0066*/ 	.short	0x000c


	//----- nvinfo : EIATTR_SW_WAR
	.align		4
.L_65:
        /*0068*/ 	.byte	0x04, 0x36
        /*006a*/ 	.short	(.L_67 - .L_66)
.L_66:
        /*006c*/ 	.word	0x00000008
.L_67:


//--------------------- .nv.callgraph             --------------------------
	.section	.nv.callgraph,"",@"SHT_CUDA_CALLGRAPH"
	.align	4
	.sectionentsize	8
	.align		4
        /*0000*/ 	.word	0x00000000
	.align		4
        /*0004*/ 	.word	0xffffffff
	.align		4
        /*0008*/ 	.word	0x00000000
	.align		4
        /*000c*/ 	.word	0xfffffffe
	.align		4
        /*0010*/ 	.word	0x00000000
	.align		4
        /*0014*/ 	.word	0xfffffffd
	.align		4
        /*0018*/ 	.word	0x00000000
	.align		4
        /*001c*/ 	.word	0xfffffffc


//--------------------- .nv.constant4             --------------------------
	.section	.nv.constant4,"a",@progbits
	.align	8
	.align		8
.nv.constant4:
        /*0000*/ 	.dword	count
	.align		8
        /*0008*/ 	.dword	barrier_flag


//--------------------- .text._Z22bitonic_sort_kernel_cgPii --------------------------
	.section	.text._Z22bitonic_sort_kernel_cgPii,"ax",@progbits
	.align	128
        .global         _Z22bitonic_sort_kernel_cgPii
        .type           _Z22bitonic_sort_kernel_cgPii,@function
        .size           _Z22bitonic_sort_kernel_cgPii,(.L_x_75 - _Z22bitonic_sort_kernel_cgPii)
        .other          _Z22bitonic_sort_kernel_cgPii,@"STO_CUDA_ENTRY STV_DEFAULT"
_Z22bitonic_sort_kernel_cgPii:
.text._Z22bitonic_sort_kernel_cgPii:
[----:B------:R-:W-:Y:S01]  /*0000*/  LDC R1, c[0x0][0x37c] ;  /* 0x0000df00ff017b82 */ /* 0x000fe20000000800 */
[----:B------:R-:W0:Y:S07]  /*0010*/  S2R R0, SR_TID.X ;  /* 0x0000000000007919 */ /* 0x000e2e0000002100 */
[----:B------:R-:W-:Y:S01]  /*0020*/  S2UR UR12, SR_CTAID.X ;  /* 0x00000000000c79c3 */ /* 0x000fe20000002500 */
[----:B------:R-:W1:Y:S01]  /*0030*/  LDCU UR4, c[0x0][0x388] ;  /* 0x00007100ff0477ac */ /* 0x000e620008000800 */
[----:B------:R-:W-:Y:S01]  /*0040*/  IMAD.MOV.U32 R4, RZ, RZ, RZ ;  /* 0x000000ffff047224 */ /* 0x000fe200078e00ff */
[----:B------:R-:W0:Y:S01]  /*0050*/  S2R R5, SR_TID.Y ;  /* 0x0000000000057919 */ /* 0x000e220000002200 */
[----:B------:R-:W2:Y:S01]  /*0060*/  LDCU.64 UR10, c[0x0][0x358] ;  /* 0x00006b00ff0a77ac */ /* 0x000ea20008000a00 */
[----:B------:R-:W3:Y:S03]  /*0070*/  S2R R7, SR_TID.Z ;  /* 0x0000000000077919 */ /* 0x000ee60000002300 */
[----:B------:R-:W4:Y:S01]  /*0080*/  S2UR UR5, SR_CTAID.Y ;  /* 0x00000000000579c3 */ /* 0x000f220000002600 */
[----:B------:R-:W-:-:S05]  /*0090*/  CS2R.32 R9, SR_CgaSize ;  /* 0x0000000000097805 */ /* 0x000fca0000008a00 */
[----:B------:R-:W-:-:S05]  /*00a0*/  IMAD R9, R9, -0xa0, RZ ;  /* 0xffffff6009097824 */ /* 0x000fca00078e02ff */
[----:B------:R-:W-:-:S14]  /*00b0*/  R2UR UR13, R9 ;  /* 0x00000000090d72ca */ /* 0x000fdc00000e0000 */
[----:B------:R-:W0:Y:S01]  /*00c0*/  LDCU UR13, c[0x0][UR13+0x258] ;  /* 0x00004b000d0d77ac */ /* 0x000e220008000800 */
[----:B------:R-:W-:-:S05]  /*00d0*/  CS2R.32 R9, SR_CgaSize ;  /* 0x0000000000097805 */ /* 0x000fca0000008a00 */
[----:B------:R-:W-:-:S05]  /*00e0*/  IMAD R9, R9, -0xa0, RZ ;  /* 0xffffff6009097824 */ /* 0x000fca00078e02ff */
[----:B------:R-:W-:-:S14]  /*00f0*/  R2UR UR14, R9 ;  /* 0x00000000090e72ca */ /* 0x000fdc00000e0000 */
[----:B------:R-:W2:Y:S01]  /*0100*/  LDCU UR14, c[0x0][UR14+0x254] ;  /* 0x00004a800e0e77ac */ /* 0x000ea20008000800 */
[----:B------:R-:W5:Y:S01]  /*0110*/  S2UR UR9, SR_CTAID.Z ;  /* 0x00000000000979c3 */ /* 0x000f620000002700 */
[----:B------:R-:W2:Y:S01]  /*0120*/  LDCU.64 UR16, c[0x0][0x380] ;  /* 0x00007000ff1077ac */ /* 0x000ea20008000a00 */
[----:B-1----:R-:W-:-:S06]  /*0130*/  ULEA.HI UR4, UR4, UR4, URZ, 0x1 ;  /* 0x0000000404047291 */ /* 0x002fcc000f8f08ff */
[----:B------:R-:W1:Y:S01]  /*0140*/  LDC R3, c[0x0][0x360] ;  /* 0x0000d800ff037b82 */ /* 0x000e620000000800 */
[----:B------:R-:W2:Y:S01]  /*0150*/  LDCU UR6, c[0x0][0x370] ;  /* 0x00006e00ff0677ac */ /* 0x000ea20008000800 */
[----:B------:R-:W1:Y:S01]  /*0160*/  LDCU UR7, c[0x0][0x374] ;  /* 0x00006e80ff0777ac */ /* 0x000e620008000800 */
[----:B------:R-:W1:Y:S01]  /*0170*/  LDCU UR8, c[0x0][0x378] ;  /* 0x00006f00ff0877ac */ /* 0x000e620008000800 */
[----:B0-----:R-:W-:Y:S01]  /*0180*/  IMAD.IADD R2, R0, 0x1, R5 ;  /* 0x0000000100027824 */ /* 0x001fe200078e0205 */
[----:B----4-:R-:W-:Y:S01]  /*0190*/  UIADD3 UR5, UPT, UPT, UR12, UR5, URZ ;  /* 0x000000050c057290 */ /* 0x010fe2000fffe0ff */
[----:B------:R-:W-:Y:S01]  /*01a0*/  IMAD.MOV.U32 R5, RZ, RZ, 0x2 ;  /* 0x00000002ff057424 */ /* 0x000fe200078e00ff */
[----:B------:R-:W-:Y:S02]  /*01b0*/  USHF.R.S32.HI UR4, URZ, 0x1, UR4 ;  /* 0x00000001ff047899 */ /* 0x000fe40008011404 */
[----:B---3--:R-:W-:Y:S01]  /*01c0*/  LOP3.LUT P0, RZ, R2, R7, RZ, 0xfc, !PT ;  /* 0x0000000702ff7212 */ /* 0x008fe2000780fcff */
[----:B-----5:R-:W-:-:S02]  /*01d0*/  UIADD3 UR9, UPT, UPT, -UR9, URZ, URZ ;  /* 0x000000ff09097290 */ /* 0x020fc4000fffe1ff */
[----:B--2---:R-:W-:Y:S02]  /*01e0*/  UIADD3 UR6, UPT, UPT, URZ, -UR6, URZ ;  /* 0x80000006ff067290 */ /* 0x004fe4000fffe0ff */
[----:B------:R-:W-:Y:S01]  /*01f0*/  UISETP.NE.AND UP0, UPT, UR5, UR9, UPT ;  /* 0x000000090500728c */ /* 0x000fe2000bf05270 */
[----:B-1----:R-:W-:-:S04]  /*0200*/  IMAD R0, R3, UR12, R0 ;  /* 0x0000000c03007c24 */ /* 0x002fc8000f8e0200 */
[----:B------:R-:W-:Y:S01]  /*0210*/  UMOV UR5, UR6 ;  /* 0x0000000600057c82 */ /* 0x000fe20008000000 */
[----:B------:R-:W-:Y:S02]  /*0220*/  UIADD3 UR6, UPT, UPT, UR4, -0x1, URZ ;  /* 0xffffffff04067890 */ /* 0x000fe4000fffe0ff */
[----:B------:R-:W-:Y:S01]  /*0230*/  IMAD R0, R0, UR4, RZ ;  /* 0x0000000400007c24 */ /* 0x000fe2000f8e02ff */
[----:B------:R-:W-:Y:S02]  /*0240*/  UIMAD UR5, UR5, UR7, URZ ;  /* 0x00000007050572a4 */ /* 0x000fe4000f8e02ff */
[----:B------:R-:W-:Y:S02]  /*0250*/  ULOP3.LUT UR7, UR4, 0x3, URZ, 0xc0, !UPT ;  /* 0x0000000304077892 */ /* 0x000fe4000f8ec0ff */
[C---:B------:R-:W-:Y:S01]  /*0260*/  VIADD R7, R0.reuse, UR4 ;  /* 0x0000000400077c36 */ /* 0x040fe20008000000 */
[----:B------:R-:W-:Y:S01]  /*0270*/  UIMAD UR5, UR8, UR5, -0x7fffffff ;  /* 0x80000001080574a4 */ /* 0x000fe2000f8e0205 */
[C---:B------:R-:W-:Y:S01]  /*0280*/  IADD3 R6, PT, PT, R0.reuse, 0x1, RZ ;  /* 0x0000000100067810 */ /* 0x040fe20007ffe0ff */
[C---:B------:R-:W-:Y:S01]  /*0290*/  VIADD R8, R0.reuse, 0x2 ;  /* 0x0000000200087836 */ /* 0x040fe20000000000 */
[----:B------:R-:W-:Y:S01]  /*02a0*/  UISETP.GE.U32.AND UP1, UPT, UR6, 0x3, UPT ;  /* 0x000000030600788c */ /* 0x000fe2000bf26070 */
[----:B------:R-:W-:Y:S01]  /*02b0*/  VIADD R9, R0, 0x3 ;  /* 0x0000000300097836 */ /* 0x000fe20000000000 */
[----:B------:R-:W-:-:S12]  /*02c0*/  USEL UR5, UR5, 0x1, !UP0 ;  /* 0x0000000105057887 */ /* 0x000fd8000c000000 */
.L_x_32:
[----:B------:R-:W-:Y:S01]  /*02d0*/  BSSY B1, `(.L_x_0) ;  /* 0x000010b000017945 */ /* 0x000fe20003800000 */
[----:B------:R-:W-:Y:S02]  /*02e0*/  IMAD.MOV.U32 R10, RZ, RZ, R5 ;  /* 0x000000ffff0a7224 */ /* 0x000fe400078e0005 */
[----:B01----:R-:W-:-:S07]  /*02f0*/  IMAD.MOV.U32 R11, RZ, RZ, R4 ;  /* 0x000000ffff0b7224 */ /* 0x003fce00078e0004 */
.L_x_31:
[----:B------:R-:W-:Y:S01]  /*0300*/  ISETP.GE.U32.AND P1, PT, R0, R7, PT ;  /* 0x000000070000720c */ /* 0x000fe20003f26070 */
[----:B------:R-:W-:-:S12]  /*0310*/  BSSY.RECONVERGENT B0, `(.L_x_1) ;  /* 0x00000df000007945 */ /* 0x000fd80003800200 */
[----:B01----:R-:W-:Y:S05]  /*0320*/  @P1 BRA `(.L_x_2) ;  /* 0x0000000c00741947 */ /* 0x003fea0003800000 */
[----:B------:R-:W-:Y:S01]  /*0330*/  UISETP.NE.AND UP0, UPT, UR7, URZ, UPT ;  /* 0x000000ff0700728c */ /* 0x000fe2000bf05270 */
[----:B------:R-:W-:Y:S01]  /*0340*/  MOV R2, 0xffffffff ;  /* 0xffffffff00027802 */ /* 0x000fe20000000f00 */
[----:B------:R-:W-:-:S03]  /*0350*/  IMAD.MOV.U32 R12, RZ, RZ, R0 ;  /* 0x000000ffff0c7224 */ /* 0x000fc600078e0000 */
[----:B------:R-:W-:-:S04]  /*0360*/  SHF.L.U32 R13, R2, R11, RZ ;  /* 0x0000000b020d7219 */ /* 0x000fc800000006ff */
[----:B------:R-:W-:Y:S05]  /*0370*/  BRA.U !UP0, `(.L_x_3) ;  /* 0x0000000508847547 */ /* 0x000fea000b800000 */
[----:B------:R-:W-:Y:S01]  /*0380*/  SHF.R.U32.HI R2, RZ, R11, R0 ;  /* 0x0000000bff027219 */ /* 0x000fe20000011600 */
[----:B------:R-:W-:Y:S04]  /*0390*/  BSSY.RECONVERGENT B2, `(.L_x_4) ;  /* 0x000001f000027945 */ /* 0x000fe80003800200 */
[----:B------:R-:W-:-:S05]  /*03a0*/  IMAD.SHL.U32 R2, R2, 0x2, RZ ;  /* 0x0000000202027824 */ /* 0x000fca00078e00ff */
[C---:B------:R-:W-:Y:S01]  /*03b0*/  SHF.L.U32 R3, R2.reuse, R11, RZ ;  /* 0x0000000b02037219 */ /* 0x040fe200000006ff */
[----:B------:R-:W-:-:S03]  /*03c0*/  VIADD R2, R2, 0x1 ;  /* 0x0000000102027836 */ /* 0x000fc60000000000 */
[-CC-:B------:R-:W-:Y:S02]  /*03d0*/  LOP3.LUT R15, R3, R0.reuse, R13.reuse, 0xf4, !PT ;  /* 0x00000000030f7212 */ /* 0x180fe400078ef40d */
[----:B------:R-:W-:Y:S02]  /*03e0*/  SHF.L.U32 R2, R2, R11, RZ ;  /* 0x0000000b02027219 */ /* 0x000fe400000006ff */
[----:B------:R-:W-:Y:S02]  /*03f0*/  LOP3.LUT P1, RZ, R15, R5, RZ, 0xc0, !PT ;  /* 0x000000050fff7212 */ /* 0x000fe4000782c0ff */
[----:B------:R-:W-:-:S11]  /*0400*/  LOP3.LUT R17, R2, R0, R13, 0xf4, !PT ;  /* 0x0000000002117212 */ /* 0x000fd600078ef40d */
[----:B------:R-:W-:Y:S05]  /*0410*/  @!P1 BRA `(.L_x_5) ;  /* 0x0000000000309947 */ /* 0x000fea0003800000 */
[----:B------:R-:W0:Y:S02]  /*0420*/  LDCU.64 UR8, c[0x0][0x380] ;  /* 0x00007000ff0877ac */ /* 0x000e240008000a00 */
[----:B0-----:R-:W-:Y:S01]  /*0430*/  MOV R3, UR9 ;  /* 0x0000000900037c02 */ /* 0x001fe20008000f00 */
[----:B------:R-:W-:-:S04]  /*0440*/  IMAD.U32 R2, RZ, RZ, UR8 ;  /* 0x00000008ff027e24 */ /* 0x000fc8000f8e00ff */
[----:B------:R-:W-:-:S04]  /*0450*/  IMAD.WIDE.U32 R14, R15, 0x4, R2 ;  /* 0x000000040f0e7825 */ /* 0x000fc800078e0002 */
[----:B------:R-:W-:Y:S01]  /*0460*/  IMAD.WIDE.U32 R16, R17, 0x4, R2 ;  /* 0x0000000411107825 */ /* 0x000fe200078e0002 */
[----:B------:R-:W2:Y:S04]  /*0470*/  LDG.E R19, desc[UR10][R14.64] ;  /* 0x0000000a0e137981 */ /* 0x000ea8000c1e1900 */
[----:B------:R-:W2:Y:S02]  /*0480*/  LDG.E R12, desc[UR10][R16.64] ;  /* 0x0000000a100c7981 */ /* 0x000ea4000c1e1900 */
[----:B--2---:R-:W-:-:S13]  /*0490*/  ISETP.GE.AND P1, PT, R19, R12, PT ;  /* 0x0000000c1300720c */ /* 0x004fda0003f26270 */
[----:B------:R-:W-:Y:S05]  /*04a0*/  @P1 BRA `(.L_x_6) ;  /* 0x0000000000341947 */ /* 0x000fea0003800000 */
[----:B------:R1:W-:Y:S04]  /*04b0*/  STG.E desc[UR10][R14.64], R12 ;  /* 0x0000000c0e007986 */ /* 0x0003e8000c10190a */
[----:B------:R1:W-:Y:S01]  /*04c0*/  STG.E desc[UR10][R16.64], R19 ;  /* 0x0000001310007986 */ /* 0x0003e2000c10190a */
[----:B------:R-:W-:Y:S05]  /*04d0*/  BRA `(.L_x_6) ;  /* 0x0000000000287947 */ /* 0x000fea0003800000 */
.L_x_5:
[----:B------:R-:W0:Y:S02]  /*04e0*/  LDCU.64 UR8, c[0x0][0x380] ;  /* 0x00007000ff0877ac */ /* 0x000e240008000a00 */
[----:B0-----:R-:W-:Y:S02]  /*04f0*/  IMAD.U32 R2, RZ, RZ, UR8 ;  /* 0x00000008ff027e24 */ /* 0x001fe4000f8e00ff */
[----:B------:R-:W-:Y:S02]  /*0500*/  IMAD.U32 R3, RZ, RZ, UR9 ;  /* 0x00000009ff037e24 */ /* 0x000fe4000f8e00ff */
[----:B------:R-:W-:-:S04]  /*0510*/  IMAD.WIDE.U32 R14, R15, 0x4, R2 ;  /* 0x000000040f0e7825 */ /* 0x000fc800078e0002 */
[----:B------:R-:W-:Y:S01]  /*0520*/  IMAD.WIDE.U32 R16, R17, 0x4, R2 ;  /* 0x0000000411107825 */ /* 0x000fe200078e0002 */
[----:B------:R-:W2:Y:S04]  /*0530*/  LDG.E R19, desc[UR10][R14.64] ;  /* 0x0000000a0e137981 */ /* 0x000ea8000c1e1900 */
[----:B------:R-:W2:Y:S02]  /*0540*/  LDG.E R12, desc[UR10][R16.64] ;  /* 0x0000000a100c7981 */ /* 0x000ea4000c1e1900 */
[----:B--2---:R-:W-:-:S13]  /*0550*/  ISETP.GT.AND P1, PT, R19, R12, PT ;  /* 0x0000000c1300720c */ /* 0x004fda0003f24270 */
[----:B------:R0:W-:Y:S04]  /*0560*/  @P1 STG.E desc[UR10][R14.64], R12 ;  /* 0x0000000c0e001986 */ /* 0x0001e8000c10190a */
[----:B------:R0:W-:Y:S02]  /*0570*/  @P1 STG.E desc[UR10][R16.64], R19 ;  /* 0x0000001310001986 */ /* 0x0001e4000c10190a */
.L_x_6:
[----:B------:R-:W-:Y:S05]  /*0580*/  BSYNC.RECONVERGENT B2 ;  /* 0x0000000000027941 */ /* 0x000fea0003800200 */
.L_x_4:
[----:B------:R-:W-:Y:S01]  /*0590*/  UISETP.NE.AND UP0, UPT, UR7, 0x1, UPT ;  /* 0x000000010700788c */ /* 0x000fe2000bf05270 */
[----:B------:R-:W-:Y:S01]  /*05a0*/  BSSY.RECONVERGENT B2, `(.L_x_3) ;  /* 0x000003e000027945 */ /* 0x000fe20003800200 */
[----:B01----:R-:W-:-:S07]  /*05b0*/  IMAD.MOV.U32 R12, RZ, RZ, R6 ;  /* 0x000000ffff0c7224 */ /* 0x003fce00078e0006 */
[----:B------:R-:W-:Y:S05]  /*05c0*/  BRA.U !UP0, `(.L_x_7) ;  /* 0x0000000108ec7547 */ /* 0x000fea000b800000 */
[----:B------:R-:W-:Y:S01]  /*05d0*/  SHF.R.U32.HI R12, RZ, R11, R6 ;  /* 0x0000000bff0c7219 */ /* 0x000fe20000011606 */
[----:B------:R-:W-:Y:S04]  /*05e0*/  BSSY.RECONVERGENT B3, `(.L_x_8) ;  /* 0x0000019000037945 */ /* 0x000fe80003800200 */
[----:B------:R-:W-:-:S05]  /*05f0*/  IMAD.SHL.U32 R12, R12, 0x2, RZ ;  /* 0x000000020c0c7824 */ /* 0x000fca00078e00ff */
[CC--:B------:R-:W-:Y:S02]  /*0600*/  SHF.L.U32 R14, R12.reuse, R11.reuse, RZ ;  /* 0x0000000b0c0e7219 */ /* 0x0c0fe400000006ff */
[----:B------:R-:W-:Y:S02]  /*0610*/  IADD3 R12, PT, PT, R12, 0x1, RZ ;  /* 0x000000010c0c7810 */ /* 0x000fe40007ffe0ff */
[-CC-:B------:R-:W-:Y:S02]  /*0620*/  LOP3.LUT R15, R14, R6.reuse, R13.reuse, 0xf4, !PT ;  /* 0x000000060e0f7212 */ /* 0x180fe400078ef40d */
[----:B------:R-:W-:Y:S02]  /*0630*/  SHF.L.U32 R12, R12, R11, RZ ;  /* 0x0000000b0c0c7219 */ /* 0x000fe400000006ff */
[----:B------:R-:W-:Y:S02]  /*0640*/  LOP3.LUT P1, RZ, R15, R5, RZ, 0xc0, !PT ;  /* 0x000000050fff7212 */ /* 0x000fe4000782c0ff */
[----:B------:R-:W-:-:S11]  /*0650*/  LOP3.LUT R17, R12, R6, R13, 0xf4, !PT ;  /* 0x000000060c117212 */ /* 0x000fd600078ef40d */
[----:B------:R-:W-:Y:S05]  /*0660*/  @!P1 BRA `(.L_x_9) ;  /* 0x0000000000249947 */ /* 0x000fea0003800000 */
        /* <DEDUP_REMOVED lines=9> */
.L_x_9:
[----:B------:R-:W-:-:S04]  /*0700*/  IMAD.WIDE.U32 R14, R15, 0x4, R2 ;  /* 0x000000040f0e7825 */ /* 0x000fc800078e0002 */
[----:B------:R-:W-:Y:S01]  /*0710*/  IMAD.WIDE.U32 R16, R17, 0x4, R2 ;  /* 0x0000000411107825 */ /* 0x000fe200078e0002 */
[----:B------:R-:W2:Y:S04]  /*0720*/  LDG.E R19, desc[UR10][R14.64] ;  /* 0x0000000a0e137981 */ /* 0x000ea8000c1e1900 */
[----:B------:R-:W2:Y:S02]  /*0730*/  LDG.E R12, desc[UR10][R16.64] ;  /* 0x0000000a100c7981 */ /* 0x000ea4000c1e1900 */
[----:B--2---:R-:W-:-:S13]  /*0740*/  ISETP.GT.AND P1, PT, R19, R12, PT ;  /* 0x0000000c1300720c */ /* 0x004fda0003f24270 */
[----:B------:R1:W-:Y:S04]  /*0750*/  @P1 STG.E desc[UR10][R14.64], R12 ;  /* 0x0000000c0e001986 */ /* 0x0003e8000c10190a */
[----:B------:R1:W-:Y:S02]  /*0760*/  @P1 STG.E desc[UR10][R16.64], R19 ;  /* 0x0000001310001986 */ /* 0x0003e4000c10190a */
.L_x_10:
[----:B------:R-:W-:Y:S05]  /*0770*/  BSYNC.RECONVERGENT B3 ;  /* 0x0000000000037941 */ /* 0x000fea0003800200 */
.L_x_8:
[----:B------:R-:W-:Y:S01]  /*0780*/  UISETP.NE.AND UP0, UPT, UR7, 0x2, UPT ;  /* 0x000000020700788c */ /* 0x000fe2000bf05270 */
[----:B01----:R-:W-:-:S08]  /*0790*/  IMAD.MOV.U32 R12, RZ, RZ, R8 ;  /* 0x000000ffff0c7224 */ /* 0x003fd000078e0008 */
[----:B------:R-:W-:Y:S05]  /*07a0*/  BRA.U !UP0, `(.L_x_7) ;  /* 0x0000000108747547 */ /* 0x000fea000b800000 */
[----:B------:R-:W-:-:S05]  /*07b0*/  SHF.R.U32.HI R12, RZ, R11, R8 ;  /* 0x0000000bff0c7219 */ /* 0x000fca0000011608 */
        /* <DEDUP_REMOVED lines=8> */
[----:B------:R-:W-:-:S04]  /*0840*/  IMAD.WIDE.U32 R14, R15, 0x4, R2 ;  /* 0x000000040f0e7825 */ /* 0x000fc800078e0002 */
[----:B------:R-:W-:Y:S02]  /*0850*/  IMAD.WIDE.U32 R2, R17, 0x4, R2 ;  /* 0x0000000411027825 */ /* 0x000fe400078e0002 */
[----:B------:R-:W2:Y:S04]  /*0860*/  LDG.E R17, desc[UR10][R14.64] ;  /* 0x0000000a0e117981 */ /* 0x000ea8000c1e1900 */
[----:B------:R-:W2:Y:S01]  /*0870*/  LDG.E R16, desc[UR10][R2.64] ;  /* 0x0000000a02107981 */ /* 0x000ea2000c1e1900 */
[----:B------:R-:W-:Y:S01]  /*0880*/  IMAD.MOV.U32 R12, RZ, RZ, R9 ;  /* 0x000000ffff0c7224 */ /* 0x000fe200078e0009 */
[----:B--2---:R-:W-:-:S13]  /*0890*/  ISETP.GE.AND P1, PT, R17, R16, PT ;  /* 0x000000101100720c */ /* 0x004fda0003f26270 */
[----:B------:R-:W-:Y:S05]  /*08a0*/  @P1 BRA `(.L_x_7) ;  /* 0x0000000000341947 */ /* 0x000fea0003800000 */
[----:B------:R1:W-:Y:S01]  /*08b0*/  STG.E desc[UR10][R14.64], R16 ;  /* 0x000000100e007986 */ /* 0x0003e2000c10190a */
[----:B------:R-:W-:-:S03]  /*08c0*/  MOV R12, R9 ;  /* 0x00000009000c7202 */ /* 0x000fc60000000f00 */
[----:B------:R1:W-:Y:S01]  /*08d0*/  STG.E desc[UR10][R2.64], R17 ;  /* 0x0000001102007986 */ /* 0x0003e2000c10190a */
[----:B------:R-:W-:Y:S05]  /*08e0*/  BRA `(.L_x_7) ;  /* 0x0000000000247947 */ /* 0x000fea0003800000 */
.L_x_11:
[----:B------:R-:W-:-:S04]  /*08f0*/  IMAD.WIDE.U32 R14, R15, 0x4, R2 ;  /* 0x000000040f0e7825 */ /* 0x000fc800078e0002 */
[----:B------:R-:W-:Y:S02]  /*0900*/  IMAD.WIDE.U32 R2, R17, 0x4, R2 ;  /* 0x0000000411027825 */ /* 0x000fe400078e0002 */
[----:B------:R-:W2:Y:S04]  /*0910*/  LDG.E R17, desc[UR10][R14.64] ;  /* 0x0000000a0e117981 */ /* 0x000ea8000c1e1900 */
[----:B------:R-:W2:Y:S01]  /*0920*/  LDG.E R16, desc[UR10][R2.64] ;  /* 0x0000000a02107981 */ /* 0x000ea2000c1e1900 */
[----:B------:R-:W-:Y:S01]  /*0930*/  IMAD.MOV.U32 R12, RZ, RZ, R9 ;  /* 0x000000ffff0c7224 */ /* 0x000fe200078e0009 */
[----:B--2---:R-:W-:-:S13]  /*0940*/  ISETP.GT.AND P1, PT, R17, R16, PT ;  /* 0x000000101100720c */ /* 0x004fda0003f24270 */
[----:B------:R0:W-:Y:S01]  /*0950*/  @P1 STG.E desc[UR10][R14.64], R16 ;  /* 0x000000100e001986 */ /* 0x0001e2000c10190a */
[----:B------:R-:W-:-:S03]  /*0960*/  @P1 IMAD.MOV.U32 R12, RZ, RZ, R9 ;  /* 0x000000ffff0c1224 */ /* 0x000fc600078e0009 */
[----:B------:R0:W-:Y:S04]  /*0970*/  @P1 STG.E desc[UR10][R2.64], R17 ;  /* 0x0000001102001986 */ /* 0x0001e8000c10190a */
.L_x_7:
[----:B------:R-:W-:Y:S05]  /*0980*/  BSYNC.RECONVERGENT B2 ;  /* 0x0000000000027941 */ /* 0x000fea0003800200 */
.L_x_3:
[----:B------:R-:W-:Y:S05]  /*0990*/  BRA.U !UP1, `(.L_x_2) ;  /* 0x0000000509d87547 */ /* 0x000fea000b800000 */
.L_x_24:
[----:B01----:R-:W-:Y:S01]  /*09a0*/  SHF.R.U32.HI R2, RZ, R11, R12 ;  /* 0x0000000bff027219 */ /* 0x003fe2000001160c */
        /* <DEDUP_REMOVED lines=8> */
[----:B------:R-:W-:Y:S05]  /*0a30*/  @P1 BRA `(.L_x_13) ;  /* 0x00000000002c1947 */ /* 0x000fea0003800000 */
[----:B------:R-:W-:Y:S01]  /*0a40*/  MOV R2, UR16 ;  /* 0x0000001000027c02 */ /* 0x000fe20008000f00 */
[----:B------:R-:W-:-:S04]  /*0a50*/  IMAD.U32 R3, RZ, RZ, UR17 ;  /* 0x00000011ff037e24 */ /* 0x000fc8000f8e00ff */
[----:B------:R-:W-:-:S04]  /*0a60*/  IMAD.WIDE.U32 R14, R15, 0x4, R2 ;  /* 0x000000040f0e7825 */ /* 0x000fc800078e0002 */
[----:B------:R-:W-:Y:S01]  /*0a70*/  IMAD.WIDE.U32 R16, R17, 0x4, R2 ;  /* 0x0000000411107825 */ /* 0x000fe200078e0002 */
[----:B------:R-:W2:Y:S04]  /*0a80*/  LDG.E R19, desc[UR10][R14.64] ;  /* 0x0000000a0e137981 */ /* 0x000ea8000c1e1900 */
[----:B------:R-:W2:Y:S02]  /*0a90*/  LDG.E R18, desc[UR10][R16.64] ;  /* 0x0000000a10127981 */ /* 0x000ea4000c1e1900 */
[----:B--2---:R-:W-:-:S13]  /*0aa0*/  ISETP.GT.AND P1, PT, R19, R18, PT ;  /* 0x000000121300720c */ /* 0x004fda0003f24270 */
[----:B------:R-:W-:Y:S05]  /*0ab0*/  @!P1 BRA `(.L_x_14) ;  /* 0x0000000000309947 */ /* 0x000fea0003800000 */
[----:B------:R1:W-:Y:S04]  /*0ac0*/  STG.E desc[UR10][R14.64], R18 ;  /* 0x000000120e007986 */ /* 0x0003e8000c10190a */
[----:B------:R1:W-:Y:S01]  /*0ad0*/  STG.E desc[UR10][R16.64], R19 ;  /* 0x0000001310007986 */ /* 0x0003e2000c10190a */
[----:B------:R-:W-:Y:S05]  /*0ae0*/  BRA `(.L_x_14) ;  /* 0x0000000000247947 */ /* 0x000fea0003800000 */
.L_x_13:
[----:B------:R-:W-:Y:S02]  /*0af0*/  IMAD.U32 R2, RZ, RZ, UR16 ;  /* 0x00000010ff027e24 */ /* 0x000fe4000f8e00ff */
[----:B------:R-:W-:Y:S02]  /*0b00*/  IMAD.U32 R3, RZ, RZ, UR17 ;  /* 0x00000011ff037e24 */ /* 0x000fe4000f8e00ff */
[----:B------:R-:W-:-:S04]  /*0b10*/  IMAD.WIDE.U32 R14, R15, 0x4, R2 ;  /* 0x000000040f0e7825 */ /* 0x000fc800078e0002 */
[----:B------:R-:W-:Y:S01]  /*0b20*/  IMAD.WIDE.U32 R16, R17, 0x4, R2 ;  /* 0x0000000411107825 */ /* 0x000fe200078e0002 */
[----:B------:R-:W2:Y:S04]  /*0b30*/  LDG.E R19, desc[UR10][R14.64] ;  /* 0x0000000a0e137981 */ /* 0x000ea8000c1e1900 */
[----:B------:R-:W2:Y:S02]  /*0b40*/  LDG.E R18, desc[UR10][R16.64] ;  /* 0x0000000a10127981 */ /* 0x000ea4000c1e1900 */
[----:B--2---:R-:W-:-:S13]  /*0b50*/  ISETP.GE.AND P1, PT, R19, R18, PT ;  /* 0x000000121300720c */ /* 0x004fda0003f26270 */
[----:B------:R0:W-:Y:S04]  /*0b60*/  @!P1 STG.E desc[UR10][R14.64], R18 ;  /* 0x000000120e009986 */ /* 0x0001e8000c10190a */
[----:B------:R0:W-:Y:S02]  /*0b70*/  @!P1 STG.E desc[UR10][R16.64], R19 ;  /* 0x0000001310009986 */ /* 0x0001e4000c10190a */
.L_x_14:
[----:B------:R-:W-:Y:S05]  /*0b80*/  BSYNC.RECONVERGENT B2 ;  /* 0x0000000000027941 */ /* 0x000fea0003800200 */
.L_x_12:
[----:B01----:R-:W-:Y:S01]  /*0b90*/  VIADD R14, R12, 0x1 ;  /* 0x000000010c0e7836 */ /* 0x003fe20000000000 */
[----:B------:R-:W-:Y:S04]  /*0ba0*/  BSSY.RECONVERGENT B2, `(.L_x_15) ;  /* 0x000001a000027945 */ /* 0x000fe80003800200 */
[----:B------:R-:W-:-:S04]  /*0bb0*/  SHF.R.U32.HI R15, RZ, R11, R14 ;  /* 0x0000000bff0f7219 */ /* 0x000fc8000001160e */
[----:B------:R-:W-:-:S04]  /*0bc0*/  SHF.L.U32 R16, R15, 0x1, RZ ;  /* 0x000000010f107819 */ /* 0x000fc800000006ff */
        /* <DEDUP_REMOVED lines=16> */
.L_x_16:
[----:B------:R-:W-:-:S04]  /*0cd0*/  IMAD.WIDE.U32 R14, R15, 0x4, R2 ;  /* 0x000000040f0e7825 */ /* 0x000fc800078e0002 */
[----:B------:R-:W-:Y:S01]  /*0ce0*/  IMAD.WIDE.U32 R16, R17, 0x4, R2 ;  /* 0x0000000411107825 */ /* 0x000fe200078e0002 */
[----:B------:R-:W2:Y:S04]  /*0cf0*/  LDG.E R19, desc[UR10][R14.64] ;  /* 0x0000000a0e137981 */ /* 0x000ea8000c1e1900 */
[----:B------:R-:W2:Y:S02]  /*0d00*/  LDG.E R18, desc[UR10][R16.64] ;  /* 0x0000000a10127981 */ /* 0x000ea4000c1e1900 */
[----:B--2---:R-:W-:-:S13]  /*0d10*/  ISETP.GT.AND P1, PT, R19, R18, PT ;  /* 0x000000121300720c */ /* 0x004fda0003f24270 */
[----:B------:R0:W-:Y:S04]  /*0d20*/  @P1 STG.E desc[UR10][R14.64], R18 ;  /* 0x000000120e001986 */ /* 0x0001e8000c10190a */
[----:B------:R0:W-:Y:S02]  /*0d30*/  @P1 STG.E desc[UR10][R16.64], R19 ;  /* 0x0000001310001986 */ /* 0x0001e4000c10190a */
.L_x_17:
[----:B------:R-:W-:Y:S05]  /*0d40*/  BSYNC.RECONVERGENT B2 ;  /* 0x0000000000027941 */ /* 0x000fea0003800200 */
.L_x_15:
[----:B01----:R-:W-:Y:S01]  /*0d50*/  VIADD R14, R12, 0x2 ;  /* 0x000000020c0e7836 */ /* 0x003fe20000000000 */
[----:B------:R-:W-:Y:S04]  /*0d60*/  BSSY.RECONVERGENT B2, `(.L_x_18) ;  /* 0x000001a000027945 */ /* 0x000fe80003800200 */
        /* <DEDUP_REMOVED lines=18> */
.L_x_19:
[----:B------:R-:W-:-:S04]  /*0e90*/  IMAD.WIDE.U32 R14, R15, 0x4, R2 ;  /* 0x000000040f0e7825 */ /* 0x000fc800078e0002 */
[----:B------:R-:W-:Y:S01]  /*0ea0*/  IMAD.WIDE.U32 R16, R17, 0x4, R2 ;  /* 0x0000000411107825 */ /* 0x000fe200078e0002 */
[----:B------:R-:W2:Y:S04]  /*0eb0*/  LDG.E R19, desc[UR10][R14.64] ;  /* 0x0000000a0e137981 */ /* 0x000ea8000c1e1900 */
[----:B------:R-:W2:Y:S02]  /*0ec0*/  LDG.E R18, desc[UR10][R16.64] ;  /* 0x0000000a10127981 */ /* 0x000ea4000c1e1900 */
[----:B--2---:R-:W-:-:S13]  /*0ed0*/  ISETP.GT.AND P1, PT, R19, R18, PT ;  /* 0x000000121300720c */ /* 0x004fda0003f24270 */
[----:B------:R0:W-:Y:S04]  /*0ee0*/  @P1 STG.E desc[UR10][R14.64], R18 ;  /* 0x000000120e001986 */ /* 0x0001e8000c10190a */
[----:B------:R0:W-:Y:S02]  /*0ef0*/  @P1 STG.E desc[UR10][R16.64], R19 ;  /* 0x0000001310001986 */ /* 0x0001e4000c10190a */
.L_x_20:
[----:B------:R-:W-:Y:S05]  /*0f00*/  BSYNC.RECONVERGENT B2 ;  /* 0x0000000000027941 */ /* 0x000fea0003800200 */
.L_x_18:
[----:B01----:R-:W-:Y:S01]  /*0f10*/  IADD3 R14, PT, PT, R12, 0x3, RZ ;  /* 0x000000030c0e7810 */ /* 0x003fe20007ffe0ff */
[----:B------:R-:W-:Y:S03]  /*0f20*/  BSSY.RECONVERGENT B2, `(.L_x_21) ;  /* 0x000001a000027945 */ /* 0x000fe60003800200 */
        /* <DEDUP_REMOVED lines=12> */
[----:B------:R-:W2:Y:S02]  /*0ff0*/  LDG.E R16, desc[UR10][R2.64] ;  /* 0x0000000a02107981 */ /* 0x000ea4000c1e1900 */
[----:B--2---:R-:W-:-:S13]  /*1000*/  ISETP.GE.AND P1, PT, R17, R16, PT ;  /* 0x000000101100720c */ /* 0x004fda0003f26270 */
[----:B------:R-:W-:Y:S05]  /*1010*/  @P1 BRA `(.L_x_23) ;  /* 0x0000000000281947 */ /* 0x000fea0003800000 */
[----:B------:R1:W-:Y:S04]  /*1020*/  STG.E desc[UR10][R14.64], R16 ;  /* 0x000000100e007986 */ /* 0x0003e8000c10190a */
[----:B------:R1:W-:Y:S01]  /*1030*/  STG.E desc[UR10][R2.64], R17 ;  /* 0x0000001102007986 */ /* 0x0003e2000c10190a */
[----:B------:R-:W-:Y:S05]  /*1040*/  BRA `(.L_x_23) ;  /* 0x00000000001c7947 */ /* 0x000fea0003800000 */
.L_x_22:
[----:B------:R-:W-:-:S04]  /*1050*/  IMAD.WIDE.U32 R14, R15, 0x4, R2 ;  /* 0x000000040f0e7825 */ /* 0x000fc800078e0002 */
[----:B------:R-:W-:Y:S02]  /*1060*/  IMAD.WIDE.U32 R2, R17, 0x4, R2 ;  /* 0x0000000411027825 */ /* 0x000fe400078e0002 */
[----:B------:R-:W2:Y:S04]  /*1070*/  LDG.E R17, desc[UR10][R14.64] ;  /* 0x0000000a0e117981 */ /* 0x000ea8000c1e1900 */
[----:B------:R-:W2:Y:S02]  /*1080*/  LDG.E R16, desc[UR10][R2.64] ;  /* 0x0000000a02107981 */ /* 0x000ea4000c1e1900 */
[----:B--2---:R-:W-:-:S13]  /*1090*/  ISETP.GT.AND P1, PT, R17, R16, PT ;  /* 0x000000101100720c */ /* 0x004fda0003f24270 */
[----:B------:R0:W-:Y:S04]  /*10a0*/  @P1 STG.E desc[UR10][R14.64], R16 ;  /* 0x000000100e001986 */ /* 0x0001e8000c10190a */
[----:B------:R0:W-:Y:S02]  /*10b0*/  @P1 STG.E desc[UR10][R2.64], R17 ;  /* 0x0000001102001986 */ /* 0x0001e4000c10190a */
.L_x_23:
[----:B------:R-:W-:Y:S05]  /*10c0*/  BSYNC.RECONVERGENT B2 ;  /* 0x0000000000027941 */ /* 0x000fea0003800200 */
.L_x_21:
[----:B------:R-:W-:-:S05]  /*10d0*/  VIADD R12, R12, 0x4 ;  /* 0x000000040c0c7836 */ /* 0x000fca0000000000 */
[----:B------:R-:W-:-:S13]  /*10e0*/  ISETP.NE.AND P1, PT, R12, R7, PT ;  /* 0x000000070c00720c */ /* 0x000fda0003f25270 */
[----:B------:R-:W-:Y:S05]  /*10f0*/  @P1 BRA `(.L_x_24) ;  /* 0xfffffff800281947 */ /* 0x000fea000383ffff */
.L_x_2:
[----:B------:R-:W-:Y:S05]  /*1100*/  BSYNC.RECONVERGENT B0 ;  /* 0x0000000000007941 */ /* 0x000fea0003800200 */
.L_x_1:
[----:B------:R-:W-:-:S04]  /*1110*/  UISETP.NE.U32.AND UP0, UPT, UR13, URZ, UPT ;  /* 0x000000ff0d00728c */ /* 0x000fc8000bf05070 */
[----:B------:R-:W-:-:S09]  /*1120*/  UISETP.NE.AND.EX UP0, UPT, UR14, URZ, UPT, UP0 ;  /* 0x000000ff0e00728c */ /* 0x000fd2000bf05300 */
[----:B------:R-:W-:Y:S05]  /*1130*/  BRA.U !UP0, `(.L_x_25) ;  /* 0x0000000108a87547 */ /* 0x000fea000b800000 */
[----:B------:R-:W-:-:S03]  /*1140*/  UMOV UR4, 0xffffffff ;  /* 0xffffffff00047882 */ /* 0x000fc60000000000 */
[----:B------:R-:W-:Y:S05]  /*1150*/  BRA.DIV UR4, `(.L_x_26) ;  /* 0x0000000204a47947 */ /* 0x000fea000b800000 */
[----:B------:R-:W-:Y:S06]  /*1160*/  BAR.SYNC.DEFER_BLOCKING 0x0 ;  /* 0x0000000000007b1d */ /* 0x000fec0000010000 */
.L_x_35:
[----:B------:R-:W-:Y:S04]  /*1170*/  BSSY B0, `(.L_x_27) ;  /* 0x0000019000007945 */ /* 0x000fe80003800000 */
[----:B------:R-:W-:Y:S05]  /*1180*/  @P0 BRA `(.L_x_28) ;  /* 0x00000000005c0947 */ /* 0x000fea0003800000 */
[----:B01----:R-:W0:Y:S01]  /*1190*/  S2R R3, SR_LANEID ;  /* 0x0000000000037919 */ /* 0x003e220000000000 */
[----:B------:R-:W-:Y:S01]  /*11a0*/  VOTEU.ANY UR4, UPT, PT ;  /* 0x0000000000047886 */ /* 0x000fe200038e0100 */
[----:B------:R-:W-:Y:S01]  /*11b0*/  MOV R2, UR13 ;  /* 0x0000000d00027c02 */ /* 0x000fe20008000f00 */
[----:B------:R-:W-:Y:S08]  /*11c0*/  FLO.U32 R14, UR4 ;  /* 0x00000004000e7d00 */ /* 0x000ff000080e0000 */
[----:B------:R-:W1:Y:S02]  /*11d0*/  POPC R12, UR4 ;  /* 0x00000004000c7d09 */ /* 0x000e640008000000 */
[----:B-1----:R-:W-:Y:S01]  /*11e0*/  IMAD R13, R12, UR5, RZ ;  /* 0x000000050c0d7c24 */ /* 0x002fe2000f8e02ff */
[----:B0-----:R-:W-:Y:S01]  /*11f0*/  ISETP.EQ.U32.AND P1, PT, R14, R3, PT ;  /* 0x000000030e00720c */ /* 0x001fe20003f22070 */
[----:B------:R-:W-:-:S12]  /*1200*/  IMAD.U32 R3, RZ, RZ, UR14 ;  /* 0x0000000eff037e24 */ /* 0x000fd8000f8e00ff */
[----:B------:R-:W-:Y:S06]  /*1210*/  @P1 MEMBAR.ALL.GPU ;  /* 0x0000000000001992 */ /* 0x000fec000000a000 */
[----:B------:R-:W-:-:S00]  /*1220*/  @P1 ERRBAR ;  /* 0x00000000000019ab */ /* 0x000fc00000000000 */
[----:B------:R-:W-:Y:S06]  /*1230*/  @P1 CGAERRBAR ;  /* 0x00000000000015ab */ /* 0x000fec0000000000 */
[----:B------:R-:W2:Y:S01]  /*1240*/  @P1 ATOM.E.ADD.STRONG.GPU PT, R13, desc[UR10][R2.64+0x4], R13 ;  /* 0x8000040d020d198a */ /* 0x000ea200081ef10a */
[----:B------:R-:W0:Y:S02]  /*1250*/  S2R R15, SR_LTMASK ;  /* 0x00000000000f7919 */ /* 0x000e240000003900 */
[----:B0-----:R-:W-:-:S06]  /*1260*/  LOP3.LUT R15, R15, UR4, RZ, 0xc0, !PT ;  /* 0x000000040f0f7c12 */ /* 0x001fcc000f8ec0ff */
[----:B------:R-:W0:Y:S01]  /*1270*/  POPC R15, R15 ;  /* 0x0000000f000f7309 */ /* 0x000e220000000000 */
[----:B--2---:R-:W0:Y:S02]  /*1280*/  SHFL.IDX PT, R12, R13, R14, 0x1f ;  /* 0x00001f0e0d0c7589 */ /* 0x004e2400000e0000 */
[----:B0-----:R-:W-:-:S07]  /*1290*/  IMAD R12, R15, UR5, R12 ;  /* 0x000000050f0c7c24 */ /* 0x001fce000f8e020c */
.L_x_29:
[----:B------:R-:W2:Y:S04]  /*12a0*/  LD.E.STRONG.GPU R13, desc[UR10][R2.64+0x4] ;  /* 0x0000040a020d7980 */ /* 0x000ea8000c10f900 */
[----:B--2---:R-:W-:Y:S01]  /*12b0*/  CCTL.IVALL ;  /* 0x00000000ff00798f */ /* 0x004fe20002000000 */
[----:B------:R-:W-:Y:S05]  /*12c0*/  YIELD ;  /* 0x0000000000007946 */ /* 0x000fea0003800000 */
[----:B------:R-:W-:-:S04]  /*12d0*/  LOP3.LUT R13, R13, R12, RZ, 0x3c, !PT ;  /* 0x0000000c0d0d7212 */ /* 0x000fc800078e3cff */
[----:B------:R-:W-:-:S13]  /*12e0*/  ISETP.GT.AND P1, PT, R13, -0x1, PT ;  /* 0xffffffff0d00780c */ /* 0x000fda0003f24270 */
[----:B------:R-:W-:Y:S05]  /*12f0*/  @P1 BRA `(.L_x_29) ;  /* 0xfffffffc00e81947 */ /* 0x000fea000383ffff */
.L_x_28:
[----:B------:R-:W-:Y:S05]  /*1300*/  BSYNC B0 ;  /* 0x0000000000007941 */ /* 0x000fea0003800000 */
.L_x_27:
[----:B------:R-:W-:-:S03]  /*1310*/  UMOV UR4, 0xffffffff ;  /* 0xffffffff00047882 */ /* 0x000fc60000000000 */
[----:B------:R-:W-:Y:S05]  /*1320*/  BRA.DIV UR4, `(.L_x_30) ;  /* 0x0000000204607947 */ /* 0x000fea000b800000 */
[----:B------:R-:W-:Y:S06]  /*1330*/  BAR.SYNC.DEFER_BLOCKING 0x0 ;  /* 0x0000000000007b1d */ /* 0x000fec0000010000 */
.L_x_38:
[----:B------:R-:W-:Y:S01]  /*1340*/  ISETP.GT.U32.AND P1, PT, R10, 0x3, PT ;  /* 0x000000030a00780c */ /* 0x000fe20003f24070 */
[----:B------:R-:W-:Y:S01]  /*1350*/  VIADD R11, R11, 0xffffffff ;  /* 0xffffffff0b0b7836 */ /* 0x000fe20000000000 */
[----:B------:R-:W-:-:S11]  /*1360*/  SHF.R.U32.HI R10, RZ, 0x1, R10 ;  /* 0x00000001ff0a7819 */ /* 0x000fd6000001160a */
[----:B------:R-:W-:Y:S05]  /*1370*/  @P1 BRA `(.L_x_31) ;  /* 0xffffffec00e01947 */ /* 0x000fea000383ffff */
[----:B------:R-:W-:Y:S05]  /*1380*/  BSYNC B1 ;  /* 0x0000000000017941 */ /* 0x000fea0003800000 */
.L_x_0:
[----:B------:R-:W-:Y:S01]  /*1390*/  VIADD R4, R4, 0x1 ;  /* 0x0000000104047836 */ /* 0x000fe20000000000 */
[----:B------:R-:W-:-:S04]  /*13a0*/  SHF.L.U32 R5, R5, 0x1, RZ ;  /* 0x0000000105057819 */ /* 0x000fc800000006ff */
[----:B------:R-:W-:-:S13]  /*13b0*/  ISETP.NE.AND P1, PT, R4, 0x19, PT ;  /* 0x000000190400780c */ /* 0x000fda0003f25270 */
[----:B------:R-:W-:Y:S05]  /*13c0*/  @P1 BRA `(.L_x_32) ;  /* 0xffffffec00c01947 */ /* 0x000fea000383ffff */
[----:B------:R-:W-:Y:S05]  /*13d0*/  EXIT ;  /* 0x000000000000794d */ /* 0x000fea0003800000 */
.L_x_25:
[----:B------:R-:W-:Y:S05]  /*13e0*/  BPT.TRAP 0x1 ;  /* 0x000000040000795c */ /* 0x000fea0000300000 */
.L_x_26:
[----:B------:R-:W-:Y:S01]  /*13f0*/  BSSY B0, `(.L_x_33) ;  /* 0x000000a000007945 */ /* 0x000fe20003800000 */
[----:B01----:R-:W-:Y:S02]  /*1400*/  IMAD.MOV.U32 R3, RZ, RZ, 0x0 ;  /* 0x00000000ff037424 */ /* 0x003fe400078e00ff */
[----:B------:R-:W-:Y:S02]  /*1410*/  IMAD.MOV.U32 R12, RZ, RZ, 0x0 ;  /* 0x00000000ff0c7424 */ /* 0x000fe400078e00ff */
[----:B------:R-:W-:-:S07]  /*1420*/  IMAD.MOV.U32 R2, RZ, RZ, -0x1 ;  /* 0xffffffffff027424 */ /* 0x000fce00078e00ff */
[----:B------:R-:W-:Y:S05]  /*1430*/  WARPSYNC.COLLECTIVE.ALL `(.L_x_34) ;  /* 0x0000000000147948 */ /* 0x000fea0003c00000 */
[----:B------:R-:W-:-:S04]  /*1440*/  SHF.L.U32 R12, R12, 0x10, RZ ;  /* 0x000000100c0c7819 */ /* 0x000fc800000006ff */
[----:B------:R-:W-:-:S05]  /*1450*/  LOP3.LUT R12, R12, 0xf, R3, 0xf8, !PT ;  /* 0x0000000f0c0c7812 */ /* 0x000fca00078ef803 */
[----:B------:R0:W-:Y:S02]  /*1460*/  BAR.SYNC.DEFER_BLOCKING R12, R12 ;  /* 0x0000000c0000731d */ /* 0x0001e40000010000 */
[----:B0-----:R-:W-:-:S04]  /*1470*/  SHF.R.U32 R12, R12, 0x10, RZ ;  /* 0x000000100c0c7819 */ /* 0x001fc800000016ff */
[----:B------:R-:W-:Y:S05]  /*1480*/  ENDCOLLECTIVE ;  /* 0x000000000000791b */ /* 0x000fea0003800000 */
.L_x_34:
[----:B------:R-:W-:Y:S05]  /*1490*/  BSYNC B0 ;  /* 0x0000000000007941 */ /* 0x000fea0003800000 */
.L_x_33:
[----:B------:R-:W-:Y:S05]  /*14a0*/  BRA `(.L_x_35) ;  /* 0xfffffffc00307947 */ /* 0x000fea000383ffff */
.L_x_30:
[----:B01----:R-:W-:Y:S01]  /*14b0*/  HFMA2 R3, -RZ, RZ, 0, 0 ;  /* 0x00000000ff037431 */ /* 0x003fe200000001ff */
[----:B------:R-:W-:Y:S01]  /*14c0*/  BSSY B0, `(.L_x_36) ;  /* 0x0000009000007945 */ /* 0x000fe20003800000 */
        /* <DEDUP_REMOVED lines=8> */
.L_x_37:
[----:B------:R-:W-:Y:S05]  /*1550*/  BSYNC B0 ;  /* 0x0000000000007941 */ /* 0x000fea0003800000 */
.L_x_36:
[----:B------:R-:W-:Y:S05]  /*1560*/  BRA `(.L_x_38) ;  /* 0xfffffffc00747947 */ /* 0x000fea000383ffff */
.L_x_39:
[----:B------:R-:W-:-:S00]  /*1570*/  BRA `(.L_x_39) ;  /* 0xfffffffc00fc7947 */ /* 0x000fc0000383ffff */
[----:B------:R-:W-:-:S00]  /*1580*/  NOP ;  /* 0x0000000000007918 */ /* 0x000fc00000000000 */
[----:B------:R-:W-:-:S00]  /*1590*/  NOP ;  /* 0x0000000000007918 */ /* 0x000fc00000000000 */
[----:B------:R-:W-:-:S00]  /*15a0*/  NOP ;  /* 0x0000000000007918 */ /* 0x000fc00000000000 */
[----:B------:R-:W-:-:S00]  /*15b0*/  NOP ;  /* 0x0000000000007918 */ /* 0x000fc00000000000 */
[----:B------:R-:W-:-:S00]  /*15c0*/  NOP ;  /* 0x0000000000007918 */ /* 0x000fc00000000000 */
[----:B------:R-:W-:-:S00]  /*15d0*/  NOP ;  /* 0x0000000000007918 */ /* 0x000fc00000000000 */
[----:B------:R-:W-:-:S00]  /*15e0*/  NOP ;  /* 0x0000000000007918 */ /* 0x000fc00000000000 */
[----:B------:R-:W-:-:S00]  /*15f0*/  NOP ;  /* 0x0000000000007918 */ /* 0x000fc00000000000 */
.L_x_75:


//--------------------- .text._Z19bitonic_sort_kernelPii --------------------------
	.section	.text._Z19bitonic_sort_kernelPii,"ax",@progbits
	.align	128
        .global         _Z19bitonic_sort_kernelPii
        .type           _Z19bitonic_sort_kernelPii,@function
        .size           _Z19bitonic_sort_kernelPii,(.L_x_76 - _Z19bitonic_sort_kernelPii)
        .other          _Z19bitonic_sort_kernelPii,@"STO_CUDA_ENTRY STV_DEFAULT"
_Z19bitonic_sort_kernelPii:
.text._Z19bitonic_sort_kernelPii:
[----:B------:R-:W-:Y:S08]  /*0000*/  LDC R1, c[0x0][0x37c] ;  /* 0x0000df00ff017b82 */ /* 0x000ff00000000800 */
[----:B------:R-:W0:Y:S01]  /*0010*/  LDC R6, c[0x0][0x388] ;  /* 0x0000e200ff067b82 */ /* 0x000e220000000800 */
[----:B------:R-:W1:Y:S01]  /*0020*/  LDCU.64 UR8, c[0x0][0x358] ;  /* 0x00006b00ff0877ac */ /* 0x000e620008000a00 */
[----:B------:R-:W-:-:S06]  /*0030*/  UMOV UR5, 0x2 ;  /* 0x0000000200057882 */ /* 0x000fcc0000000000 */
[----:B------:R-:W2:Y:S01]  /*0040*/  S2UR UR4, SR_CTAID.X ;  /* 0x00000000000479c3 */ /* 0x000ea20000002500 */
[----:B0-----:R-:W-:-:S05]  /*0050*/  IMAD.SHL.U32 R8, R6, 0x400, RZ ;  /* 0x0000040006087824 */ /* 0x001fca00078e00ff */
[----:B------:R-:W-:-:S04]  /*0060*/  IABS R7, R8 ;  /* 0x0000000800077213 */ /* 0x000fc80000000000 */
[----:B------:R-:W0:Y:S08]  /*0070*/  I2F.RP R0, R7 ;  /* 0x0000000700007306 */ /* 0x000e300000209400 */
[----:B0-----:R-:W0:Y:S02]  /*0080*/  MUFU.RCP R0, R0 ;  /* 0x0000000000007308 */ /* 0x001e240000001000 */
[----:B0-----:R-:W-:-:S02]  /*0090*/  VIADD R2, R0, 0xffffffe ;  /* 0x0ffffffe00027836 */ /* 0x001fc40000000000 */
[----:B------:R-:W2:Y:S04]  /*00a0*/  S2R R0, SR_TID.X ;  /* 0x0000000000007919 */ /* 0x000ea80000002100 */
[----:B------:R0:W3:Y:S02]  /*00b0*/  F2I.FTZ.U32.TRUNC.NTZ R3, R2 ;  /* 0x0000000200037305 */ /* 0x0000e4000021f000 */
[----:B0-----:R-:W-:Y:S02]  /*00c0*/  IMAD.MOV.U32 R2, RZ, RZ, RZ ;  /* 0x000000ffff027224 */ /* 0x001fe400078e00ff */
[----:B---3--:R-:W-:-:S04]  /*00d0*/  IMAD.MOV R4, RZ, RZ, -R3 ;  /* 0x000000ffff047224 */ /* 0x008fc800078e0a03 */
[----:B------:R-:W-:Y:S01]  /*00e0*/  IMAD R5, R4, R7, RZ ;  /* 0x0000000704057224 */ /* 0x000fe200078e02ff */
[----:B------:R-:W-:-:S03]  /*00f0*/  IABS R4, R8 ;  /* 0x0000000800047213 */ /* 0x000fc60000000000 */
[----:B------:R-:W-:Y:S01]  /*0100*/  IMAD.HI.U32 R3, R3, R5, R2 ;  /* 0x0000000503037227 */ /* 0x000fe200078e0002 */
[----:B------:R-:W-:Y:S01]  /*0110*/  LOP3.LUT R2, R8, 0x2000000, RZ, 0x3c, !PT ;  /* 0x0200000008027812 */ /* 0x000fe200078e3cff */
[----:B------:R-:W2:Y:S02]  /*0120*/  LDC R5, c[0x0][0x360] ;  /* 0x0000d800ff057b82 */ /* 0x000ea40000000800 */
[----:B------:R-:W-:Y:S01]  /*0130*/  IMAD.MOV R4, RZ, RZ, -R4 ;  /* 0x000000ffff047224 */ /* 0x000fe200078e0a04 */
[----:B------:R-:W-:Y:S01]  /*0140*/  ISETP.GE.AND P2, PT, R2, RZ, PT ;  /* 0x000000ff0200720c */ /* 0x000fe20003f46270 */
[----:B------:R-:W-:Y:S01]  /*0150*/  IMAD.HI.U32 R3, R3, 0x2000000, RZ ;  /* 0x0200000003037827 */ /* 0x000fe200078e00ff */
[----:B------:R-:W-:-:S03]  /*0160*/  LEA.HI R2, R6, R6, RZ, 0x1 ;  /* 0x0000000606027211 */ /* 0x000fc600078f08ff */
[----:B------:R-:W-:-:S05]  /*0170*/  IMAD R4, R3, R4, 0x2000000 ;  /* 0x0200000003047424 */ /* 0x000fca00078e0204 */
[----:B------:R-:W-:-:S13]  /*0180*/  ISETP.GT.U32.AND P0, PT, R7, R4, PT ;  /* 0x000000040700720c */ /* 0x000fda0003f04070 */
[----:B------:R-:W-:Y:S02]  /*0190*/  @!P0 IMAD.IADD R4, R4, 0x1, -R7 ;  /* 0x0000000104048824 */ /* 0x000fe400078e0a07 */
[----:B------:R-:W-:Y:S01]  /*01a0*/  @!P0 VIADD R3, R3, 0x1 ;  /* 0x0000000103038836 */ /* 0x000fe20000000000 */
[----:B------:R-:W-:Y:S02]  /*01b0*/  ISETP.NE.AND P0, PT, R8, RZ, PT ;  /* 0x000000ff0800720c */ /* 0x000fe40003f05270 */
[----:B------:R-:W-:Y:S01]  /*01c0*/  ISETP.GE.U32.AND P1, PT, R4, R7, PT ;  /* 0x000000070400720c */ /* 0x000fe20003f26070 */
[----:B--2---:R-:W-:Y:S01]  /*01d0*/  IMAD R4, R5, UR4, R0 ;  /* 0x0000000405047c24 */ /* 0x004fe2000f8e0200 */
[----:B------:R-:W-:Y:S01]  /*01e0*/  SHF.R.S32.HI R7, RZ, 0x1, R2 ;  /* 0x00000001ff077819 */ /* 0x000fe20000011402 */
[----:B------:R-:W-:Y:S01]  /*01f0*/  HFMA2 R5, -RZ, RZ, 0, 0 ;  /* 0x00000000ff057431 */ /* 0x000fe200000001ff */
[----:B------:R-:W-:Y:S02]  /*0200*/  UMOV UR4, URZ ;  /* 0x000000ff00047c82 */ /* 0x000fe40008000000 */
[C---:B------:R-:W-:Y:S01]  /*0210*/  LOP3.LUT R16, R7.reuse, 0x3, RZ, 0xc0, !PT ;  /* 0x0000000307107812 */ /* 0x040fe200078ec0ff */
[----:B------:R-:W-:-:S02]  /*0220*/  VIADD R2, R7, 0xffffffff ;  /* 0xffffffff07027836 */ /* 0x000fc40000000000 */
[----:B------:R-:W-:-:S04]  /*0230*/  IMAD R4, R4, R7, RZ ;  /* 0x0000000704047224 */ /* 0x000fc800078e02ff */
[----:B------:R-:W-:Y:S01]  /*0240*/  @P1 VIADD R3, R3, 0x1 ;  /* 0x0000000103031836 */ /* 0x000fe20000000000 */
[----:B------:R-:W-:Y:S01]  /*0250*/  ISETP.GE.U32.AND P1, PT, R2, 0x3, PT ;  /* 0x000000030200780c */ /* 0x000fe20003f26070 */
[----:B------:R-:W-:Y:S02]  /*0260*/  IMAD.IADD R7, R7, 0x1, R4 ;  /* 0x0000000107077824 */ /* 0x000fe400078e0204 */
[----:B------:R-:W-:Y:S01]  /*0270*/  @!P2 IMAD.MOV R3, RZ, RZ, -R3 ;  /* 0x000000ffff03a224 */ /* 0x000fe200078e0a03 */
[----:B------:R-:W-:Y:S01]  /*0280*/  @!P0 LOP3.LUT R3, RZ, R8, RZ, 0x33, !PT ;  /* 0x00000008ff038212 */ /* 0x000fe200078e33ff */
[C---:B------:R-:W-:Y:S02]  /*0290*/  VIADD R6, R4.reuse, 0x1 ;  /* 0x0000000104067836 */ /* 0x040fe40000000000 */
[C---:B------:R-:W-:Y:S02]  /*02a0*/  VIADD R8, R4.reuse, 0x2 ;  /* 0x0000000204087836 */ /* 0x040fe40000000000 */
[----:B------:R-:W-:-:S02]  /*02b0*/  VIADD R9, R4, 0x3 ;  /* 0x0000000304097836 */ /* 0x000fc40000000000 */
[----:B-1----:R-:W-:-:S07]  /*02c0*/  VIADD R10, R3, 0xffffffff ;  /* 0xffffffff030a7836 */ /* 0x002fce0000000000 */
.L_x_67:
[----:B------:R-:W-:Y:S01]  /*02d0*/  UMOV UR7, UR4 ;  /* 0x0000000400077c82 */ /* 0x000fe20008000000 */
[----:B------:R-:W-:Y:S01]  /*02e0*/  UIADD3 UR4, UPT, UPT, UR4, 0x1, URZ ;  /* 0x0000000104047890 */ /* 0x000fe2000fffe0ff */
[----:B------:R-:W-:-:S03]  /*02f0*/  UMOV UR6, UR5 ;  /* 0x0000000500067c82 */ /* 0x000fc60008000000 */
[----:B------:R-:W-:-:S11]  /*0300*/  UISETP.NE.AND UP1, UPT, UR4, 0x19, UPT ;  /* 0x000000190400788c */ /* 0x000fd6000bf25270 */
.L_x_66:
[----:B------:R-:W-:Y:S01]  /*0310*/  ISETP.GE.U32.AND P0, PT, R4, R7, PT ;  /* 0x000000070400720c */ /* 0x000fe20003f06070 */
[----:B------:R-:W0:Y:S01]  /*0320*/  LDCU.64 UR12, c[0x0][0x380] ;  /* 0x00007000ff0c77ac */ /* 0x000e220008000a00 */
[----:B------:R-:W-:Y:S11]  /*0330*/  BSSY.RECONVERGENT B0, `(.L_x_40) ;  /* 0x00000df000007945 */ /* 0x000ff60003800200 */
[----:B------:R-:W-:Y:S05]  /*0340*/  @P0 BRA `(.L_x_41) ;  /* 0x0000000c00740947 */ /* 0x000fea0003800000 */
[----:B------:R-:W-:Y:S01]  /*0350*/  ISETP.NE.AND P0, PT, R16, RZ, PT ;  /* 0x000000ff1000720c */ /* 0x000fe20003f05270 */
[----:B------:R-:W-:Y:S02]  /*0360*/  IMAD.MOV.U32 R11, RZ, RZ, -0x1 ;  /* 0xffffffffff0b7424 */ /* 0x000fe400078e00ff */
[----:B------:R-:W-:-:S03]  /*0370*/  IMAD.MOV.U32 R12, RZ, RZ, R4 ;  /* 0x000000ffff0c7224 */ /* 0x000fc600078e0004 */
[----:B------:R-:W-:-:S07]  /*0380*/  SHF.L.U32 R11, R11, UR7, RZ ;  /* 0x000000070b0b7c19 */ /* 0x000fce00080006ff */
[----:B------:R-:W-:Y:S05]  /*0390*/  @!P0 BRA `(.L_x_42) ;  /* 0x0000000400848947 */ /* 0x000fea0003800000 */
[----:B------:R-:W-:Y:S01]  /*03a0*/  SHF.R.U32.HI R2, RZ, UR7, R4 ;  /* 0x00000007ff027c19 */ /* 0x000fe20008011604 */
[----:B------:R-:W-:Y:S04]  /*03b0*/  BSSY.RECONVERGENT B1, `(.L_x_43) ;  /* 0x000001f000017945 */ /* 0x000fe80003800200 */
[----:B------:R-:W-:-:S05]  /*03c0*/  IMAD.SHL.U32 R2, R2, 0x2, RZ ;  /* 0x0000000202027824 */ /* 0x000fca00078e00ff */
[C---:B------:R-:W-:Y:S02]  /*03d0*/  SHF.L.U32 R3, R2.reuse, UR7, RZ ;  /* 0x0000000702037c19 */ /* 0x040fe400080006ff */
[----:B------:R-:W-:Y:S02]  /*03e0*/  IADD3 R2, PT, PT, R2, 0x1, RZ ;  /* 0x0000000102027810 */ /* 0x000fe40007ffe0ff */
[-CC-:B------:R-:W-:Y:S02]  /*03f0*/  LOP3.LUT R13, R3, R4.reuse, R11.reuse, 0xf4, !PT ;  /* 0x00000004030d7212 */ /* 0x180fe400078ef40b */
[----:B------:R-:W-:Y:S02]  /*0400*/  SHF.L.U32 R2, R2, UR7, RZ ;  /* 0x0000000702027c19 */ /* 0x000fe400080006ff */
[----:B------:R-:W-:Y:S02]  /*0410*/  LOP3.LUT P0, RZ, R13, UR5, RZ, 0xc0, !PT ;  /* 0x000000050dff7c12 */ /* 0x000fe4000f80c0ff */
[----:B------:R-:W-:-:S11]  /*0420*/  LOP3.LUT R15, R2, R4, R11, 0xf4, !PT ;  /* 0x00000004020f7212 */ /* 0x000fd600078ef40b */
[----:B------:R-:W-:Y:S05]  /*0430*/  @!P0 BRA `(.L_x_44) ;  /* 0x0000000000308947 */ /* 0x000fea0003800000 */
[----:B------:R-:W1:Y:S02]  /*0440*/  LDCU.64 UR10, c[0x0][0x380] ;  /* 0x00007000ff0a77ac */ /* 0x000e640008000a00 */
[----:B-1----:R-:W-:Y:S02]  /*0450*/  IMAD.U32 R2, RZ, RZ, UR10 ;  /* 0x0000000aff027e24 */ /* 0x002fe4000f8e00ff */
[----:B------:R-:W-:Y:S02]  /*0460*/  IMAD.U32 R3, RZ, RZ, UR11 ;  /* 0x0000000bff037e24 */ /* 0x000fe4000f8e00ff */
        /* <DEDUP_REMOVED lines=9> */
.L_x_44:
[----:B------:R-:W1:Y:S02]  /*0500*/  LDCU.64 UR10, c[0x0][0x380] ;  /* 0x00007000ff0a77ac */ /* 0x000e640008000a00 */
[----:B-1----:R-:W-:Y:S02]  /*0510*/  IMAD.U32 R2, RZ, RZ, UR10 ;  /* 0x0000000aff027e24 */ /* 0x002fe4000f8e00ff */
        /* <DEDUP_REMOVED lines=8> */
.L_x_45:
[----:B0-----:R-:W-:Y:S05]  /*05a0*/  BSYNC.RECONVERGENT B1 ;  /* 0x0000000000017941 */ /* 0x001fea0003800200 */
.L_x_43:
[----:B------:R-:W-:Y:S01]  /*05b0*/  ISETP.NE.AND P0, PT, R16, 0x1, PT ;  /* 0x000000011000780c */ /* 0x000fe20003f05270 */
[----:B------:R-:W-:Y:S01]  /*05c0*/  BSSY.RECONVERGENT B1, `(.L_x_42) ;  /* 0x000003e000017945 */ /* 0x000fe20003800200 */
[----:B-12---:R-:W-:-:S11]  /*05d0*/  IMAD.MOV.U32 R12, RZ, RZ, R6 ;  /* 0x000000ffff0c7224 */ /* 0x006fd600078e0006 */
[----:B------:R-:W-:Y:S05]  /*05e0*/  @!P0 BRA `(.L_x_46) ;  /* 0x0000000000ec8947 */ /* 0x000fea0003800000 */
[----:B------:R-:W-:Y:S01]  /*05f0*/  SHF.R.U32.HI R12, RZ, UR7, R6 ;  /* 0x00000007ff0c7c19 */ /* 0x000fe20008011606 */
[----:B------:R-:W-:Y:S04]  /*0600*/  BSSY.RECONVERGENT B2, `(.L_x_47) ;  /* 0x0000019000027945 */ /* 0x000fe80003800200 */
[----:B------:R-:W-:-:S05]  /*0610*/  IMAD.SHL.U32 R12, R12, 0x2, RZ ;  /* 0x000000020c0c7824 */ /* 0x000fca00078e00ff */
[C---:B------:R-:W-:Y:S01]  /*0620*/  SHF.L.U32 R13, R12.reuse, UR7, RZ ;  /* 0x000000070c0d7c19 */ /* 0x040fe200080006ff */
[----:B------:R-:W-:-:S03]  /*0630*/  VIADD R12, R12, 0x1 ;  /* 0x000000010c0c7836 */ /* 0x000fc60000000000 */
[-CC-:B------:R-:W-:Y:S02]  /*0640*/  LOP3.LUT R13, R13, R6.reuse, R11.reuse, 0xf4, !PT ;  /* 0x000000060d0d7212 */ /* 0x180fe400078ef40b */
[----:B------:R-:W-:Y:S02]  /*0650*/  SHF.L.U32 R12, R12, UR7, RZ ;  /* 0x000000070c0c7c19 */ /* 0x000fe400080006ff */
[----:B------:R-:W-:Y:S02]  /*0660*/  LOP3.LUT P0, RZ, R13, UR5, RZ, 0xc0, !PT ;  /* 0x000000050dff7c12 */ /* 0x000fe4000f80c0ff */
        /* <DEDUP_REMOVED lines=11> */
.L_x_48:
[----:B------:R-:W-:-:S04]  /*0720*/  IMAD.WIDE.U32 R12, R13, 0x4, R2 ;  /* 0x000000040d0c7825 */ /* 0x000fc800078e0002 */
[----:B------:R-:W-:Y:S01]  /*0730*/  IMAD.WIDE.U32 R14, R15, 0x4, R2 ;  /* 0x000000040f0e7825 */ /* 0x000fe200078e0002 */
[----:B------:R-:W2:Y:S04]  /*0740*/  LDG.E R17, desc[UR8][R12.64] ;  /* 0x000000080c117981 */ /* 0x000ea8000c1e1900 */
[----:B------:R-:W2:Y:S02]  /*0750*/  LDG.E R18, desc[UR8][R14.64] ;  /* 0x000000080e127981 */ /* 0x000ea4000c1e1900 */
[----:B--2---:R-:W-:-:S13]  /*0760*/  ISETP.GT.AND P0, PT, R17, R18, PT ;  /* 0x000000121100720c */ /* 0x004fda0003f04270 */
[----:B------:R1:W-:Y:S04]  /*0770*/  @P0 STG.E desc[UR8][R12.64], R18 ;  /* 0x000000120c000986 */ /* 0x0003e8000c101908 */
[----:B------:R1:W-:Y:S02]  /*0780*/  @P0 STG.E desc[UR8][R14.64], R17 ;  /* 0x000000110e000986 */ /* 0x0003e4000c101908 */
.L_x_49:
[----:B------:R-:W-:Y:S05]  /*0790*/  BSYNC.RECONVERGENT B2 ;  /* 0x0000000000027941 */ /* 0x000fea0003800200 */
.L_x_47:
[----:B------:R-:W-:Y:S01]  /*07a0*/  ISETP.NE.AND P0, PT, R16, 0x2, PT ;  /* 0x000000021000780c */ /* 0x000fe20003f05270 */
[----:B01----:R-:W-:-:S12]  /*07b0*/  IMAD.MOV.U32 R12, RZ, RZ, R8 ;  /* 0x000000ffff0c7224 */ /* 0x003fd800078e0008 */
[----:B------:R-:W-:Y:S05]  /*07c0*/  @!P0 BRA `(.L_x_46) ;  /* 0x0000000000748947 */ /* 0x000fea0003800000 */
[----:B------:R-:W-:-:S04]  /*07d0*/  SHF.R.U32.HI R12, RZ, UR7, R8 ;  /* 0x00000007ff0c7c19 */ /* 0x000fc80008011608 */
[----:B------:R-:W-:-:S04]  /*07e0*/  SHF.L.U32 R12, R12, 0x1, RZ ;  /* 0x000000010c0c7819 */ /* 0x000fc800000006ff */
        /* <DEDUP_REMOVED lines=10> */
[----:B------:R-:W2:Y:S01]  /*0890*/  LDG.E R17, desc[UR8][R2.64] ;  /* 0x0000000802117981 */ /* 0x000ea2000c1e1900 */
[----:B------:R-:W-:Y:S01]  /*08a0*/  IMAD.MOV.U32 R12, RZ, RZ, R9 ;  /* 0x000000ffff0c7224 */ /* 0x000fe200078e0009 */
[----:B--2---:R-:W-:-:S13]  /*08b0*/  ISETP.GE.AND P0, PT, R13, R17, PT ;  /* 0x000000110d00720c */ /* 0x004fda0003f06270 */
[----:B------:R-:W-:Y:S05]  /*08c0*/  @P0 BRA `(.L_x_46) ;  /* 0x0000000000340947 */ /* 0x000fea0003800000 */
[----:B------:R1:W-:Y:S01]  /*08d0*/  STG.E desc[UR8][R14.64], R17 ;  /* 0x000000110e007986 */ /* 0x0003e2000c101908 */
[----:B------:R-:W-:-:S03]  /*08e0*/  IMAD.MOV.U32 R12, RZ, RZ, R9 ;  /* 0x000000ffff0c7224 */ /* 0x000fc600078e0009 */
[----:B------:R1:W-:Y:S01]  /*08f0*/  STG.E desc[UR8][R2.64], R13 ;  /* 0x0000000d02007986 */ /* 0x0003e2000c101908 */
[----:B------:R-:W-:Y:S05]  /*0900*/  BRA `(.L_x_46) ;  /* 0x0000000000247947 */ /* 0x000fea0003800000 */
.L_x_50:
[----:B------:R-:W-:-:S04]  /*0910*/  IMAD.WIDE.U32 R14, R13, 0x4, R2 ;  /* 0x000000040d0e7825 */ /* 0x000fc800078e0002 */
[----:B------:R-:W-:Y:S01]  /*0920*/  IMAD.WIDE.U32 R2, R17, 0x4, R2 ;  /* 0x0000000411027825 */ /* 0x000fe200078e0002 */
[----:B------:R-:W2:Y:S04]  /*0930*/  LDG.E R13, desc[UR8][R14.64] ;  /* 0x000000080e0d7981 */ /* 0x000ea8000c1e1900 */
[----:B------:R-:W2:Y:S01]  /*0940*/  LDG.E R17, desc[UR8][R2.64] ;  /* 0x0000000802117981 */ /* 0x000ea2000c1e1900 */
[----:B------:R-:W-:Y:S01]  /*0950*/  IMAD.MOV.U32 R12, RZ, RZ, R9 ;  /* 0x000000ffff0c7224 */ /* 0x000fe200078e0009 */
[----:B--2---:R-:W-:-:S13]  /*0960*/  ISETP.GT.AND P0, PT, R13, R17, PT ;  /* 0x000000110d00720c */ /* 0x004fda0003f04270 */
[----:B------:R0:W-:Y:S01]  /*0970*/  @P0 STG.E desc[UR8][R14.64], R17 ;  /* 0x000000110e000986 */ /* 0x0001e2000c101908 */
[----:B------:R-:W-:-:S03]  /*0980*/  @P0 IMAD.MOV.U32 R12, RZ, RZ, R9 ;  /* 0x000000ffff0c0224 */ /* 0x000fc600078e0009 */
[----:B------:R0:W-:Y:S04]  /*0990*/  @P0 STG.E desc[UR8][R2.64], R13 ;  /* 0x0000000d02000986 */ /* 0x0001e8000c101908 */
.L_x_46:
[----:B------:R-:W-:Y:S05]  /*09a0*/  BSYNC.RECONVERGENT B1 ;  /* 0x0000000000017941 */ /* 0x000fea0003800200 */
.L_x_42:
[----:B------:R-:W-:Y:S05]  /*09b0*/  @!P1 BRA `(.L_x_41) ;  /* 0x0000000400d89947 */ /* 0x000fea0003800000 */
.L_x_63:
[----:B01----:R-:W-:Y:S01]  /*09c0*/  SHF.R.U32.HI R2, RZ, UR7, R12 ;  /* 0x00000007ff027c19 */ /* 0x003fe2000801160c */
        /* <DEDUP_REMOVED lines=20> */
.L_x_52:
        /* <DEDUP_REMOVED lines=9> */
.L_x_53:
[----:B------:R-:W-:Y:S05]  /*0ba0*/  BSYNC.RECONVERGENT B1 ;  /* 0x0000000000017941 */ /* 0x000fea0003800200 */
.L_x_51:
[----:B01----:R-:W-:Y:S01]  /*0bb0*/  VIADD R14, R12, 0x1 ;  /* 0x000000010c0e7836 */ /* 0x003fe20000000000 */
[----:B------:R-:W-:Y:S04]  /*0bc0*/  BSSY.RECONVERGENT B1, `(.L_x_54) ;  /* 0x000001a000017945 */ /* 0x000fe80003800200 */
[----:B------:R-:W-:-:S05]  /*0bd0*/  SHF.R.U32.HI R13, RZ, UR7, R14 ;  /* 0x00000007ff0d7c19 */ /* 0x000fca000801160e */
        /* <DEDUP_REMOVED lines=17> */
.L_x_55:
[----:B------:R-:W-:-:S04]  /*0cf0*/  IMAD.WIDE.U32 R14, R15, 0x4, R2 ;  /* 0x000000040f0e7825 */ /* 0x000fc800078e0002 */
[----:B------:R-:W-:Y:S02]  /*0d00*/  IMAD.WIDE.U32 R18, R13, 0x4, R2 ;  /* 0x000000040d127825 */ /* 0x000fe400078e0002 */
[----:B------:R-:W2:Y:S04]  /*0d10*/  LDG.E R13, desc[UR8][R14.64] ;  /* 0x000000080e0d7981 */ /* 0x000ea8000c1e1900 */
[----:B------:R-:W2:Y:S02]  /*0d20*/  LDG.E R17, desc[UR8][R18.64] ;  /* 0x0000000812117981 */ /* 0x000ea4000c1e1900 */
[----:B--2---:R-:W-:-:S13]  /*0d30*/  ISETP.GT.AND P0, PT, R13, R17, PT ;  /* 0x000000110d00720c */ /* 0x004fda0003f04270 */
[----:B------:R0:W-:Y:S04]  /*0d40*/  @P0 STG.E desc[UR8][R14.64], R17 ;  /* 0x000000110e000986 */ /* 0x0001e8000c101908 */
[----:B------:R0:W-:Y:S02]  /*0d50*/  @P0 STG.E desc[UR8][R18.64], R13 ;  /* 0x0000000d12000986 */ /* 0x0001e4000c101908 */
.L_x_56:
[----:B------:R-:W-:Y:S05]  /*0d60*/  BSYNC.RECONVERGENT B1 ;  /* 0x0000000000017941 */ /* 0x000fea0003800200 */
.L_x_54:
[----:B01----:R-:W-:Y:S01]  /*0d70*/  VIADD R14, R12, 0x2 ;  /* 0x000000020c0e7836 */ /* 0x003fe20000000000 */
[----:B------:R-:W-:Y:S04]  /*0d80*/  BSSY.RECONVERGENT B1, `(.L_x_57) ;  /* 0x000001a000017945 */ /* 0x000fe80003800200 */
        /* <DEDUP_REMOVED lines=18> */
.L_x_58:
[----:B------:R-:W-:-:S04]  /*0eb0*/  IMAD.WIDE.U32 R14, R15, 0x4, R2 ;  /* 0x000000040f0e7825 */ /* 0x000fc800078e0002 */
[----:B------:R-:W-:Y:S02]  /*0ec0*/  IMAD.WIDE.U32 R18, R13, 0x4, R2 ;  /* 0x000000040d127825 */ /* 0x000fe400078e0002 */
[----:B------:R-:W2:Y:S04]  /*0ed0*/  LDG.E R13, desc[UR8][R14.64] ;  /* 0x000000080e0d7981 */ /* 0x000ea8000c1e1900 */
[----:B------:R-:W2:Y:S02]  /*0ee0*/  LDG.E R17, desc[UR8][R18.64] ;  /* 0x0000000812117981 */ /* 0x000ea4000c1e1900 */
[----:B--2---:R-:W-:-:S13]  /*0ef0*/  ISETP.GT.AND P0, PT, R13, R17, PT ;  /* 0x000000110d00720c */ /* 0x004fda0003f04270 */
[----:B------:R0:W-:Y:S04]  /*0f00*/  @P0 STG.E desc[UR8][R14.64], R17 ;  /* 0x000000110e000986 */ /* 0x0001e8000c101908 */
[----:B------:R0:W-:Y:S02]  /*0f10*/  @P0 STG.E desc[UR8][R18.64], R13 ;  /* 0x0000000d12000986 */ /* 0x0001e4000c101908 */
.L_x_59:
[----:B------:R-:W-:Y:S05]  /*0f20*/  BSYNC.RECONVERGENT B1 ;  /* 0x0000000000017941 */ /* 0x000fea0003800200 */
.L_x_57:
        /* <DEDUP_REMOVED lines=20> */
.L_x_61:
[----:B------:R-:W-:-:S04]  /*1070*/  IMAD.WIDE.U32 R14, R15, 0x4, R2 ;  /* 0x000000040f0e7825 */ /* 0x000fc800078e0002 */
[----:B------:R-:W-:Y:S02]  /*1080*/  IMAD.WIDE.U32 R2, R13, 0x4, R2 ;  /* 0x000000040d027825 */ /* 0x000fe400078e0002 */
[----:B------:R-:W2:Y:S04]  /*1090*/  LDG.E R13, desc[UR8][R14.64] ;  /* 0x000000080e0d7981 */ /* 0x000ea8000c1e1900 */
[----:B------:R-:W2:Y:S02]  /*10a0*/  LDG.E R17, desc[UR8][R2.64] ;  /* 0x0000000802117981 */ /* 0x000ea4000c1e1900 */
[----:B--2---:R-:W-:-:S13]  /*10b0*/  ISETP.GT.AND P0, PT, R13, R17, PT ;  /* 0x000000110d00720c */ /* 0x004fda0003f04270 */
[----:B------:R0:W-:Y:S04]  /*10c0*/  @P0 STG.E desc[UR8][R14.64], R17 ;  /* 0x000000110e000986 */ /* 0x0001e8000c101908 */
[----:B------:R0:W-:Y:S02]  /*10d0*/  @P0 STG.E desc[UR8][R2.64], R13 ;  /* 0x0000000d02000986 */ /* 0x0001e4000c101908 */
.L_x_62:
[----:B------:R-:W-:Y:S05]  /*10e0*/  BSYNC.RECONVERGENT B1 ;  /* 0x0000000000017941 */ /* 0x000fea0003800200 */
.L_x_60:
[----:B------:R-:W-:-:S05]  /*10f0*/  VIADD R12, R12, 0x4 ;  /* 0x000000040c0c7836 */ /* 0x000fca0000000000 */
[----:B------:R-:W-:-:S13]  /*1100*/  ISETP.NE.AND P0, PT, R12, R7, PT ;  /* 0x000000070c00720c */ /* 0x000fda0003f05270 */
[----:B------:R-:W-:Y:S05]  /*1110*/  @P0 BRA `(.L_x_63) ;  /* 0xfffffff800280947 */ /* 0x000fea000383ffff */
.L_x_41:
[----:B0-----:R-:W-:Y:S05]  /*1120*/  BSYNC.RECONVERGENT B0 ;  /* 0x0000000000007941 */ /* 0x001fea0003800200 */
.L_x_40:
[----:B-1----:R-:W0:Y:S08]  /*1130*/  LDC.64 R14, c[0x4][0x8] ;  /* 0x01000200ff0e7b82 */ /* 0x002e300000000a00 */
[----:B------:R-:W-:Y:S01]  /*1140*/  BAR.SYNC.DEFER_BLOCKING 0x0 ;  /* 0x0000000000007b1d */ /* 0x000fe20000010000 */
[----:B------:R-:W-:Y:S02]  /*1150*/  ISETP.NE.AND P0, PT, R0, RZ, PT ;  /* 0x000000ff0000720c */ /* 0x000fe40003f05270 */
[----:B------:R-:W-:-:S03]  /*1160*/  LOP3.LUT R5, R5, 0x1, RZ, 0x3c, !PT ;  /* 0x0000000105057812 */ /* 0x000fc600078e3cff */
[----:B------:R-:W-:Y:S08]  /*1170*/  BSSY.RECONVERGENT B0, `(.L_x_64) ;  /* 0x0000009000007945 */ /* 0x000ff00003800200 */
[----:B------:R-:W-:Y:S05]  /*1180*/  @P0 BRA `(.L_x_65) ;  /* 0x00000000001c0947 */ /* 0x000fea0003800000 */
[----:B------:R-:W1:Y:S01]  /*1190*/  LDC.64 R2, c[0x4][RZ] ;  /* 0x01000000ff027b82 */ /* 0x000e620000000a00 */
[----:B------:R-:W-:-:S06]  /*11a0*/  IMAD.MOV.U32 R11, RZ, RZ, 0x1 ;  /* 0x00000001ff0b7424 */ /* 0x000fcc00078e00ff */
[----:B-1----:R-:W2:Y:S02]  /*11b0*/  ATOMG.E.ADD.STRONG.GPU PT, R11, desc[UR8][R2.64], R11 ;  /* 0x8000000b020b79a8 */ /* 0x002ea400081ef108 */
[----:B--2---:R-:W-:-:S13]  /*11c0*/  ISETP.NE.AND P0, PT, R11, R10, PT ;  /* 0x0000000a0b00720c */ /* 0x004fda0003f05270 */
[----:B------:R-:W1:Y:S01]  /*11d0*/  @!P0 LDC.64 R12, c[0x4][0x8] ;  /* 0x01000200ff0c8b82 */ /* 0x000e620000000a00 */
[----:B------:R2:W-:Y:S04]  /*11e0*/  @!P0 STG.E desc[UR8][R2.64], RZ ;  /* 0x000000ff02008986 */ /* 0x0005e8000c101908 */
[----:B-1----:R2:W-:Y:S02]  /*11f0*/  @!P0 STG.E.STRONG.SYS desc[UR8][R12.64], R5 ;  /* 0x000000050c008986 */ /* 0x0025e4000c115908 */
.L_x_65:
[----:B------:R-:W-:Y:S05]  /*1200*/  BSYNC.RECONVERGENT B0 ;  /* 0x0000000000007941 */ /* 0x000fea0003800200 */
.L_x_64:
[----:B0-2---:R-:W2:Y:S02]  /*1210*/  LDG.E.STRONG.SYS R2, desc[UR8][R14.64] ;  /* 0x000000080e027981 */ /* 0x005ea4000c1f5900 */
[----:B--2---:R-:W-:-:S13]  /*1220*/  ISETP.NE.AND P0, PT, R2, R5, PT ;  /* 0x000000050200720c */ /* 0x004fda0003f05270 */
[----:B------:R-:W-:Y:S05]  /*1230*/  @P0 BRA `(.L_x_64) ;  /* 0xfffffffc00f40947 */ /* 0x000fea000383ffff */
[----:B------:R-:W-:Y:S02]  /*1240*/  UISETP.GT.U32.AND UP0, UPT, UR6, 0x3, UPT ;  /* 0x000000030600788c */ /* 0x000fe4000bf04070 */
[----:B------:R-:W-:Y:S02]  /*1250*/  UIADD3 UR7, UPT, UPT, UR7, -0x1, URZ ;  /* 0xffffffff07077890 */ /* 0x000fe4000fffe0ff */
[----:B------:R-:W-:-:S05]  /*1260*/  USHF.R.U32.HI UR6, URZ, 0x1, UR6 ;  /* 0x00000001ff067899 */ /* 0x000fca0008011606 */
[----:B------:R-:W-:Y:S07]  /*1270*/  BRA.U UP0, `(.L_x_66) ;  /* 0xfffffff100247547 */ /* 0x000fee000b83ffff */
[----:B------:R-:W-:Y:S01]  /*1280*/  USHF.L.U32 UR5, UR5, 0x1, URZ ;  /* 0x0000000105057899 */ /* 0x000fe200080006ff */
[----:B------:R-:W-:Y:S11]  /*1290*/  BRA.U UP1, `(.L_x_67) ;  /* 0xfffffff1010c7547 */ /* 0x000ff6000b83ffff */
[----:B------:R-:W-:Y:S05]  /*12a0*/  EXIT ;  /* 0x000000000000794d */ /* 0x000fea0003800000 */
.L_x_68:
        /* <DEDUP_REMOVED lines=13> */
.L_x_76:


//--------------------- .text._Z11init_kernelPii  --------------------------
	.section	.text._Z11init_kernelPii,"ax",@progbits
	.align	128
        .global         _Z11init_kernelPii
        .type           _Z11init_kernelPii,@function
        .size           _Z11init_kernelPii,(.L_x_77 - _Z11init_kernelPii)
        .other          _Z11init_kernelPii,@"STO_CUDA_ENTRY STV_DEFAULT"
_Z11init_kernelPii:
.text._Z11init_kernelPii:
[----:B------:R-:W-:Y:S08]  /*0000*/  LDC R1, c[0x0][0x37c] ;  /* 0x0000df00ff017b82 */ /* 0x000ff00000000800 */
[----:B------:R-:W0:Y:S01]  /*0010*/  LDC R5, c[0x0][0x388] ;  /* 0x0000e200ff057b82 */ /* 0x000e220000000800 */
[----:B------:R-:W1:Y:S07]  /*0020*/  S2R R0, SR_TID.X ;  /* 0x0000000000007919 */ /* 0x000e6e0000002100 */
[----:B------:R-:W1:Y:S08]  /*0030*/  S2UR UR4, SR_CTAID.X ;  /* 0x00000000000479c3 */ /* 0x000e700000002500 */
[----:B------:R-:W1:Y:S01]  /*0040*/  LDC R3, c[0x0][0x360] ;  /* 0x0000d800ff037b82 */ /* 0x000e620000000800 */
[----:B0-----:R-:W-:Y:S01]  /*0050*/  ISETP.GE.AND P0, PT, R5, 0x1, PT ;  /* 0x000000010500780c */ /* 0x001fe20003f06270 */
[----:B-1----:R-:W-:-:S12]  /*0060*/  IMAD R0, R3, UR4, R0 ;  /* 0x0000000403007c24 */ /* 0x002fd8000f8e0200 */
[----:B------:R-:W-:Y:S05]  /*0070*/  @!P0 EXIT ;  /* 0x000000000000894d */ /* 0x000fea0003800000 */
[----:B------:R-:W-:Y:S01]  /*0080*/  IMAD R0, R0, R5, RZ ;  /* 0x0000000500007224 */ /* 0x000fe200078e02ff */
[----:B------:R-:W0:Y:S01]  /*0090*/  LDCU.64 UR4, c[0x0][0x358] ;  /* 0x00006b00ff0477ac */ /* 0x000e220008000a00 */
[----:B------:R-:W-:Y:S02]  /*00a0*/  BSSY.RECONVERGENT B0, `(.L_x_69) ;  /* 0x0000021000007945 */ /* 0x000fe40003800200 */
[----:B------:R-:W-:-:S05]  /*00b0*/  VIADD R3, R0, 0x1 ;  /* 0x0000000100037836 */ /* 0x000fca0000000000 */
[----:B------:R-:W-:-:S05]  /*00c0*/  VIADDMNMX R3, R0, R5, R3, !PT ;  /* 0x0000000500037246 */ /* 0x000fca0007800103 */
[----:B------:R-:W-:Y:S02]  /*00d0*/  IMAD.IADD R6, R3, 0x1, -R0 ;  /* 0x0000000103067824 */ /* 0x000fe400078e0a00 */
[----:B------:R-:W-:-:S03]  /*00e0*/  IMAD.IADD R3, R0, 0x1, -R3 ;  /* 0x0000000100037824 */ /* 0x000fc600078e0a03 */
[----:B------:R-:W-:Y:S02]  /*00f0*/  LOP3.LUT R10, R6, 0x7, RZ, 0xc0, !PT ;  /* 0x00000007060a7812 */ /* 0x000fe400078ec0ff */
[----:B------:R-:W-:Y:S02]  /*0100*/  ISETP.GT.U32.AND P1, PT, R3, -0x8, PT ;  /* 0xfffffff80300780c */ /* 0x000fe40003f24070 */
[----:B------:R-:W-:-:S11]  /*0110*/  ISETP.NE.AND P0, PT, R10, RZ, PT ;  /* 0x000000ff0a00720c */ /* 0x000fd60003f05270 */
[----:B0-----:R-:W-:Y:S05]  /*0120*/  @P1 BRA `(.L_x_70) ;  /* 0x0000000000601947 */ /* 0x001fea0003800000 */
[----:B------:R-:W0:Y:S01]  /*0130*/  LDC.64 R2, c[0x0][0x380] ;  /* 0x0000e000ff027b82 */ /* 0x000e220000000a00 */
[----:B------:R-:W-:Y:S01]  /*0140*/  LOP3.LUT R8, R6, 0xfffffff8, RZ, 0xc0, !PT ;  /* 0xfffffff806087812 */ /* 0x000fe200078ec0ff */
[----:B------:R-:W-:-:S07]  /*0150*/  IMAD.MOV.U32 R7, RZ, RZ, RZ ;  /* 0x000000ffff077224 */ /* 0x000fce00078e00ff */
.L_x_71:
[C---:B-1----:R-:W-:Y:S01]  /*0160*/  IADD3 R9, PT, PT, -R0.reuse, 0x2000000, RZ ;  /* 0x0200000000097810 */ /* 0x042fe20007ffe1ff */
[C---:B0-----:R-:W-:Y:S01]  /*0170*/  IMAD.WIDE R4, R0.reuse, 0x4, R2 ;  /* 0x0000000400047825 */ /* 0x041fe200078e0202 */
[C---:B------:R-:W-:Y:S02]  /*0180*/  IADD3 R11, PT, PT, -R0.reuse, 0x1ffffff, RZ ;  /* 0x01ffffff000b7810 */ /* 0x040fe40007ffe1ff */
[C---:B------:R-:W-:Y:S01]  /*0190*/  IADD3 R13, PT, PT, -R0.reuse, 0x1fffffe, RZ ;  /* 0x01fffffe000d7810 */ /* 0x040fe20007ffe1ff */
[----:B------:R-:W-:Y:S01]  /*01a0*/  VIADD R7, R7, 0x8 ;  /* 0x0000000807077836 */ /* 0x000fe20000000000 */
[C---:B------:R-:W-:Y:S01]  /*01b0*/  IADD3 R15, PT, PT, -R0.reuse, 0x1fffffd, RZ ;  /* 0x01fffffd000f7810 */ /* 0x040fe20007ffe1ff */
[----:B------:R1:W-:Y:S01]  /*01c0*/  STG.E desc[UR4][R4.64], R9 ;  /* 0x0000000904007986 */ /* 0x0003e2000c101904 */
[C---:B------:R-:W-:Y:S02]  /*01d0*/  IADD3 R17, PT, PT, -R0.reuse, 0x1fffffc, RZ ;  /* 0x01fffffc00117810 */ /* 0x040fe40007ffe1ff */
[C---:B------:R-:W-:Y:S01]  /*01e0*/  IADD3 R19, PT, PT, -R0.reuse, 0x1fffffb, RZ ;  /* 0x01fffffb00137810 */ /* 0x040fe20007ffe1ff */
[----:B------:R1:W-:Y:S01]  /*01f0*/  STG.E desc[UR4][R4.64+0x4], R11 ;  /* 0x0000040b04007986 */ /* 0x0003e2000c101904 */
[----:B------:R-:W-:-:S02]  /*0200*/  IADD3 R21, PT, PT, -R0, 0x1fffffa, RZ ;  /* 0x01fffffa00157810 */ /* 0x000fc40007ffe1ff */
[C---:B------:R-:W-:Y:S01]  /*0210*/  IADD3 R23, PT, PT, -R0.reuse, 0x1fffff9, RZ ;  /* 0x01fffff900177810 */ /* 0x040fe20007ffe1ff */
[----:B------:R1:W-:Y:S01]  /*0220*/  STG.E desc[UR4][R4.64+0x8], R13 ;  /* 0x0000080d04007986 */ /* 0x0003e2000c101904 */
[----:B------:R-:W-:Y:S01]  /*0230*/  ISETP.NE.AND P1, PT, R7, R8, PT ;  /* 0x000000080700720c */ /* 0x000fe20003f25270 */
[----:B------:R-:W-:Y:S02]  /*0240*/  VIADD R0, R0, 0x8 ;  /* 0x0000000800007836 */ /* 0x000fe40000000000 */
[----:B------:R1:W-:Y:S04]  /*0250*/  STG.E desc[UR4][R4.64+0xc], R15 ;  /* 0x00000c0f04007986 */ /* 0x0003e8000c101904 */
[----:B------:R1:W-:Y:S04]  /*0260*/  STG.E desc[UR4][R4.64+0x10], R17 ;  /* 0x0000101104007986 */ /* 0x0003e8000c101904 */
[----:B------:R1:W-:Y:S04]  /*0270*/  STG.E desc[UR4][R4.64+0x14], R19 ;  /* 0x0000141304007986 */ /* 0x0003e8000c101904 */
[----:B------:R1:W-:Y:S04]  /*0280*/  STG.E desc[UR4][R4.64+0x18], R21 ;  /* 0x0000181504007986 */ /* 0x0003e8000c101904 */
[----:B------:R1:W-:Y:S01]  /*0290*/  STG.E desc[UR4][R4.64+0x1c], R23 ;  /* 0x00001c1704007986 */ /* 0x0003e2000c101904 */
[----:B------:R-:W-:Y:S05]  /*02a0*/  @P1 BRA `(.L_x_71) ;  /* 0xfffffffc00ac1947 */ /* 0x000fea000383ffff */
.L_x_70:
[----:B------:R-:W-:Y:S05]  /*02b0*/  BSYNC.RECONVERGENT B0 ;  /* 0x0000000000007941 */ /* 0x000fea0003800200 */
.L_x_69:
[----:B------:R-:W-:Y:S05]  /*02c0*/  @!P0 EXIT ;  /* 0x000000000000894d */ /* 0x000fea0003800000 */
[----:B------:R-:W-:Y:S01]  /*02d0*/  ISETP.GE.U32.AND P0, PT, R10, 0x4, PT ;  /* 0x000000040a00780c */ /* 0x000fe20003f06070 */
[----:B------:R-:W-:Y:S01]  /*02e0*/  BSSY.RECONVERGENT B0, `(.L_x_72) ;  /* 0x000000f000007945 */ /* 0x000fe20003800200 */
[----:B-1----:R-:W-:-:S04]  /*02f0*/  LOP3.LUT R4, R6, 0x3, RZ, 0xc0, !PT ;  /* 0x0000000306047812 */ /* 0x002fc800078ec0ff */
[----:B------:R-:W-:-:S07]  /*0300*/  ISETP.NE.AND P1, PT, R4, RZ, PT ;  /* 0x000000ff0400720c */ /* 0x000fce0003f25270 */
[----:B------:R-:W-:Y:S06]  /*0310*/  @!P0 BRA `(.L_x_73) ;  /* 0x00000000002c8947 */ /* 0x000fec0003800000 */
[----:B------:R-:W0:Y:S01]  /*0320*/  LDC.64 R2, c[0x0][0x380] ;  /* 0x0000e000ff027b82 */ /* 0x000e220000000a00 */
[C---:B------:R-:W-:Y:S02]  /*0330*/  IADD3 R5, PT, PT, -R0.reuse, 0x2000000, RZ ;  /* 0x0200000000057810 */ /* 0x040fe40007ffe1ff */
[C---:B------:R-:W-:Y:S02]  /*0340*/  IADD3 R7, PT, PT, -R0.reuse, 0x1ffffff, RZ ;  /* 0x01ffffff00077810 */ /* 0x040fe40007ffe1ff */
[C---:B------:R-:W-:Y:S02]  /*0350*/  IADD3 R9, PT, PT, -R0.reuse, 0x1fffffe, RZ ;  /* 0x01fffffe00097810 */ /* 0x040fe40007ffe1ff */
[C---:B------:R-:W-:Y:S01]  /*0360*/  IADD3 R11, PT, PT, -R0.reuse, 0x1fffffd, RZ ;  /* 0x01fffffd000b7810 */ /* 0x040fe20007ffe1ff */
[----:B0-----:R-:W-:-:S04]  /*0370*/  IMAD.WIDE R2, R0, 0x4, R2 ;  /* 0x0000000400027825 */ /* 0x001fc800078e0202 */
[----:B------:R-:W-:Y:S01]  /*0380*/  VIADD R0, R0, 0x4 ;  /* 0x0000000400007836 */ /* 0x000fe20000000000 */
[----:B------:R0:W-:Y:S04]  /*0390*/  STG.E desc[UR4][R2.64], R5 ;  /* 0x0000000502007986 */ /* 0x0001e8000c101904 */
[----:B------:R0:W-:Y:S04]  /*03a0*/  STG.E desc[UR4][R2.64+0x4], R7 ;  /* 0x0000040702007986 */ /* 0x0001e8000c101904 */
[----:B------:R0:W-:Y:S04]  /*03b0*/  STG.E desc[UR4][R2.64+0x8], R9 ;  /* 0x0000080902007986 */ /* 0x0001e8000c101904 */
[----:B------:R0:W-:Y:S02]  /*03c0*/  STG.E desc[UR4][R2.64+0xc], R11 ;  /* 0x00000c0b02007986 */ /* 0x0001e4000c101904 */
.L_x_73:
[----:B------:R-:W-:Y:S05]  /*03d0*/  BSYNC.RECONVERGENT B0 ;  /* 0x0000000000007941 */ /* 0x000fea0003800200 */
.L_x_72:
[----:B------:R-:W-:Y:S05]  /*03e0*/  @!P1 EXIT ;  /* 0x000000000000994d */ /* 0x000fea0003800000 */
[----:B------:R-:W-:Y:S02]  /*03f0*/  ISETP.NE.AND P0, PT, R4, 0x1, PT ;  /* 0x000000010400780c */ /* 0x000fe40003f05270 */
[----:B------:R-:W-:-:S04]  /*0400*/  LOP3.LUT R6, R6, 0x1, RZ, 0xc0, !PT ;  /* 0x0000000106067812 */ /* 0x000fc800078ec0ff */
[----:B------:R-:W-:-:S07]  /*0410*/  ISETP.NE.U32.AND P1, PT, R6, 0x1, PT ;  /* 0x000000010600780c */ /* 0x000fce0003f25070 */
[----:B0-----:R-:W0:Y:S01]  /*0420*/  @P0 LDC.64 R2, c[0x0][0x380] ;  /* 0x0000e000ff020b82 */ /* 0x001e220000000a00 */
[C---:B------:R-:W-:Y:S02]  /*0430*/  @P0 IADD3 R5, PT, PT, -R0.reuse, 0x2000000, RZ ;  /* 0x0200000000050810 */ /* 0x040fe40007ffe1ff */
[C---:B------:R-:W-:Y:S01]  /*0440*/  @P0 IADD3 R7, PT, PT, -R0.reuse, 0x1ffffff, RZ ;  /* 0x01ffffff00070810 */ /* 0x040fe20007ffe1ff */
[----:B0-----:R-:W-:-:S05]  /*0450*/  @P0 IMAD.WIDE R2, R0, 0x4, R2 ;  /* 0x0000000400020825 */ /* 0x001fca00078e0202 */
[----:B------:R0:W-:Y:S04]  /*0460*/  @P0 STG.E desc[UR4][R2.64], R5 ;  /* 0x0000000502000986 */ /* 0x0001e8000c101904 */
[----:B------:R0:W-:Y:S01]  /*0470*/  @P0 STG.E desc[UR4][R2.64+0x4], R7 ;  /* 0x0000040702000986 */ /* 0x0001e2000c101904 */
[----:B------:R-:W-:Y:S05]  /*0480*/  @P1 EXIT ;  /* 0x000000000000194d */ /* 0x000fea0003800000 */
[----:B0-----:R-:W0:Y:S01]  /*0490*/  LDC.64 R2, c[0x0][0x380] ;  /* 0x0000e000ff027b82 */ /* 0x001e220000000a00 */
[----:B------:R-:W-:-:S05]  /*04a0*/  @P0 VIADD R0, R0, 0x2 ;  /* 0x0000000200000836 */ /* 0x000fca0000000000 */
[C---:B------:R-:W-:Y:S01]  /*04b0*/  IADD3 R5, PT, PT, -R0.reuse, 0x2000000, RZ ;  /* 0x0200000000057810 */ /* 0x040fe20007ffe1ff */
[----:B0-----:R-:W-:-:S05]  /*04c0*/  IMAD.WIDE R2, R0, 0x4, R2 ;  /* 0x0000000400027825 */ /* 0x001fca00078e0202 */
[----:B------:R-:W-:Y:S01]  /*04d0*/  STG.E desc[UR4][R2.64], R5 ;  /* 0x0000000502007986 */ /* 0x000fe2000c101904 */
[----:B------:R-:W-:Y:S05]  /*04e0*/  EXIT ;  /* 0x000000000000794d */ /* 0x000fea0003800000 */
.L_x_74:
        /* <DEDUP_REMOVED lines=9> */
.L_x_77:


//--------------------- .nv.shared.reserved.0     --------------------------
	.section	.nv.shared.reserved.0,"aw",@nobits
	.weak		__nv_reservedSMEM_offset_0_alias
	.size		__nv_reservedSMEM_offset_0_alias, 0, 64
	.other		__nv_reservedSMEM_offset_0_alias,@"STO_CUDA_RESERVED_SHARED STV_DEFAULT"
__nv_reservedSMEM_offset_0_alias:
	.zero		0
	.zero		64


//--------------------- .nv.global                --------------------------
	.section	.nv.global,"aw",@nobits
	.align	4
.nv.global:
	.type		count,@object
	.size		count,(barrier_flag - count)
count:
	.zero		4
	.type		barrier_flag,@object
	.size		barrier_flag,(.L_1 - barrier_flag)
barrier_flag:
	.zero		4
.L_1:


//--------------------- .nv.constant0._Z22bitonic_sort_kernel_cgPii --------------------------
	.section	.nv.constant0._Z22bitonic_sort_kernel_cgPii,"a",@progbits
	.sectionflags	@""
	.align	4
.nv.constant0._Z22bitonic_sort_kernel_cgPii:
	.zero		908


//--------------------- .nv.constant0._Z19bitonic_sort_kernelPii --------------------------
	.section	.nv.constant0._Z19bitonic_sort_kernelPii,"a",@progbits
	.sectionflags	@""
	.align	4
.nv.constant0._Z19bitonic_sort_kernelPii:
	.zero		908


//--------------------- .nv.constant0._Z11init_kernelPii --------------------------
	.section	.nv.constant0._Z11init_kernelPii,"a",@progbits
	.sectionflags	@""
	.align	4
.nv.constant0._Z11init_kernelPii:
	.zero		908


//--------------------- SYMBOLS --------------------------

	.type		.nv.reservedSmem.offset0,@object
	.size		.nv.reservedSmem.offset0,0x4
